//
// Generated by NVIDIA NVVM Compiler
//
// Compiler Build ID: CL-36424714
// Cuda compilation tools, release 13.0, V13.0.88
// Based on NVVM 20.0.0
//

.version 9.0
.target sm_100
.address_size 64

	// .globl	_Z11convolve_v1PKfS0_Pfiii
.extern .func  (.param .b32 func_retval0) vprintf
(
	.param .b64 vprintf_param_0,
	.param .b64 vprintf_param_1
)
;
// _ZZ11convolve_v1PKfS0_PfiiiE12sharedKernel has been demoted
// _ZZ16convolve_v1_ReLUPKfS0_PfiiiE12sharedKernel has been demoted
// _ZZ19convolve_v1_SigmoidPKfS0_PfiiiE12sharedKernel has been demoted
.extern .shared .align 16 .b8 sharedKernel[];
.global .align 1 .b8 $str[13] = {75, 69, 82, 78, 69, 76, 32, 72, 73, 84, 32, 10};

.visible .entry _Z11convolve_v1PKfS0_Pfiii(
	.param .u64 .ptr .align 1 _Z11convolve_v1PKfS0_Pfiii_param_0,
	.param .u64 .ptr .align 1 _Z11convolve_v1PKfS0_Pfiii_param_1,
	.param .u64 .ptr .align 1 _Z11convolve_v1PKfS0_Pfiii_param_2,
	.param .u32 _Z11convolve_v1PKfS0_Pfiii_param_3,
	.param .u32 _Z11convolve_v1PKfS0_Pfiii_param_4,
	.param .u32 _Z11convolve_v1PKfS0_Pfiii_param_5
)
{
	.reg .pred 	%p<12>;
	.reg .b32 	%r<50>;
	.reg .b32 	%f<74>;
	.reg .b64 	%rd<53>;
	// demoted variable
	.shared .align 4 .b8 _ZZ11convolve_v1PKfS0_PfiiiE12sharedKernel[576];
	ld.param.u64 	%rd21, [_Z11convolve_v1PKfS0_Pfiii_param_0];
	ld.param.u64 	%rd23, [_Z11convolve_v1PKfS0_Pfiii_param_1];
	ld.param.u32 	%r11, [_Z11convolve_v1PKfS0_Pfiii_param_3];
	ld.param.u32 	%r12, [_Z11convolve_v1PKfS0_Pfiii_param_4];
	ld.param.u32 	%r13, [_Z11convolve_v1PKfS0_Pfiii_param_5];
	cvta.to.global.u64 	%rd1, %rd23;
	mov.u32 	%r14, %ctaid.x;
	mov.u32 	%r15, %ntid.x;
	mov.u32 	%r16, %tid.x;
	mad.lo.s32 	%r1, %r14, %r15, %r16;
	mov.u32 	%r17, %ctaid.y;
	mov.u32 	%r18, %ntid.y;
	mov.u32 	%r19, %tid.y;
	mad.lo.s32 	%r2, %r17, %r18, %r19;
	mad.lo.s32 	%r3, %r11, %r2, %r1;
	mul.lo.s32 	%r20, %r11, %r11;
	setp.ge.s32 	%p1, %r3, %r20;
	@%p1 bra 	$L__BB0_2;
	cvta.to.global.u64 	%rd24, %rd21;
	mul.wide.s32 	%rd25, %r3, 4;
	add.s64 	%rd26, %rd24, %rd25;
	ld.global.f32 	%f15, [%rd26];
	shl.b32 	%r21, %r3, 2;
	mov.u32 	%r22, _ZZ11convolve_v1PKfS0_PfiiiE12sharedKernel;
	add.s32 	%r23, %r22, %r21;
	st.shared.f32 	[%r23], %f15;
$L__BB0_2:
	bar.sync 	0;
	max.s32 	%r24, %r1, %r2;
	setp.ge.s32 	%p2, %r24, %r13;
	@%p2 bra 	$L__BB0_18;
	cvt.s64.s32 	%rd2, %r11;
	setp.eq.s32 	%p3, %r11, 0;
	mov.f32 	%f72, 0f00000000;
	@%p3 bra 	$L__BB0_17;
	mul.lo.s32 	%r25, %r12, %r2;
	cvt.s64.s32 	%rd28, %r25;
	cvt.s64.s32 	%rd3, %r12;
	cvt.s64.s32 	%rd29, %r1;
	add.s64 	%rd4, %rd28, %rd29;
	and.b32  	%r4, %r11, 7;
	and.b32  	%r5, %r11, 3;
	and.b32  	%r6, %r11, 1;
	shl.b32 	%r7, %r11, 2;
	mov.f32 	%f72, 0f00000000;
	mov.b64 	%rd47, 0;
	cvt.u64.u32 	%rd31, %r11;
$L__BB0_5:
	setp.lt.u32 	%p4, %r11, 8;
	mul.lo.s64 	%rd6, %rd47, %rd31;
	mad.lo.s64 	%rd7, %rd47, %rd3, %rd4;
	mov.b64 	%rd51, 0;
	@%p4 bra 	$L__BB0_8;
	and.b64  	%rd49, %rd2, -8;
	shl.b64 	%rd32, %rd7, 2;
	add.s64 	%rd33, %rd1, %rd32;
	add.s64 	%rd48, %rd33, 16;
	cvt.u32.u64 	%r26, %rd47;
	mov.u32 	%r27, _ZZ11convolve_v1PKfS0_PfiiiE12sharedKernel;
	mad.lo.s32 	%r28, %r7, %r26, %r27;
	add.s32 	%r49, %r28, 16;
$L__BB0_7:
	.pragma "nounroll";
	and.b64  	%rd51, %rd2, -8;
	ld.shared.f32 	%f19, [%r49+-16];
	ld.global.f32 	%f20, [%rd48+-16];
	fma.rn.f32 	%f21, %f19, %f20, %f72;
	ld.shared.f32 	%f22, [%r49+-12];
	ld.global.f32 	%f23, [%rd48+-12];
	fma.rn.f32 	%f24, %f22, %f23, %f21;
	ld.shared.f32 	%f25, [%r49+-8];
	ld.global.f32 	%f26, [%rd48+-8];
	fma.rn.f32 	%f27, %f25, %f26, %f24;
	ld.shared.f32 	%f28, [%r49+-4];
	ld.global.f32 	%f29, [%rd48+-4];
	fma.rn.f32 	%f30, %f28, %f29, %f27;
	ld.shared.f32 	%f31, [%r49];
	ld.global.f32 	%f32, [%rd48];
	fma.rn.f32 	%f33, %f31, %f32, %f30;
	ld.shared.f32 	%f34, [%r49+4];
	ld.global.f32 	%f35, [%rd48+4];
	fma.rn.f32 	%f36, %f34, %f35, %f33;
	ld.shared.f32 	%f37, [%r49+8];
	ld.global.f32 	%f38, [%rd48+8];
	fma.rn.f32 	%f39, %f37, %f38, %f36;
	ld.shared.f32 	%f40, [%r49+12];
	ld.global.f32 	%f41, [%rd48+12];
	fma.rn.f32 	%f72, %f40, %f41, %f39;
	add.s64 	%rd49, %rd49, -8;
	add.s64 	%rd48, %rd48, 32;
	add.s32 	%r49, %r49, 32;
	setp.ne.s64 	%p5, %rd49, 0;
	@%p5 bra 	$L__BB0_7;
$L__BB0_8:
	setp.eq.s32 	%p6, %r4, 0;
	@%p6 bra 	$L__BB0_16;
	add.s32 	%r29, %r4, -1;
	setp.lt.u32 	%p7, %r29, 3;
	@%p7 bra 	$L__BB0_11;
	cvt.u32.u64 	%r30, %rd6;
	cvt.u32.u64 	%r31, %rd51;
	add.s32 	%r32, %r31, %r30;
	shl.b32 	%r33, %r32, 2;
	mov.u32 	%r34, _ZZ11convolve_v1PKfS0_PfiiiE12sharedKernel;
	add.s32 	%r35, %r34, %r33;
	ld.shared.f32 	%f43, [%r35];
	add.s64 	%rd34, %rd7, %rd51;
	shl.b64 	%rd35, %rd34, 2;
	add.s64 	%rd36, %rd1, %rd35;
	ld.global.f32 	%f44, [%rd36];
	fma.rn.f32 	%f45, %f43, %f44, %f72;
	ld.shared.f32 	%f46, [%r35+4];
	ld.global.f32 	%f47, [%rd36+4];
	fma.rn.f32 	%f48, %f46, %f47, %f45;
	ld.shared.f32 	%f49, [%r35+8];
	ld.global.f32 	%f50, [%rd36+8];
	fma.rn.f32 	%f51, %f49, %f50, %f48;
	ld.shared.f32 	%f52, [%r35+12];
	ld.global.f32 	%f53, [%rd36+12];
	fma.rn.f32 	%f72, %f52, %f53, %f51;
	add.s64 	%rd51, %rd51, 4;
$L__BB0_11:
	setp.eq.s32 	%p8, %r5, 0;
	@%p8 bra 	$L__BB0_16;
	setp.eq.s32 	%p9, %r5, 1;
	@%p9 bra 	$L__BB0_14;
	cvt.u32.u64 	%r36, %rd6;
	cvt.u32.u64 	%r37, %rd51;
	add.s32 	%r38, %r37, %r36;
	shl.b32 	%r39, %r38, 2;
	mov.u32 	%r40, _ZZ11convolve_v1PKfS0_PfiiiE12sharedKernel;
	add.s32 	%r41, %r40, %r39;
	ld.shared.f32 	%f55, [%r41];
	add.s64 	%rd37, %rd7, %rd51;
	shl.b64 	%rd38, %rd37, 2;
	add.s64 	%rd39, %rd1, %rd38;
	ld.global.f32 	%f56, [%rd39];
	fma.rn.f32 	%f57, %f55, %f56, %f72;
	ld.shared.f32 	%f58, [%r41+4];
	ld.global.f32 	%f59, [%rd39+4];
	fma.rn.f32 	%f72, %f58, %f59, %f57;
	add.s64 	%rd51, %rd51, 2;
$L__BB0_14:
	setp.eq.s32 	%p10, %r6, 0;
	@%p10 bra 	$L__BB0_16;
	cvt.u32.u64 	%r42, %rd6;
	cvt.u32.u64 	%r43, %rd51;
	add.s32 	%r44, %r43, %r42;
	shl.b32 	%r45, %r44, 2;
	mov.u32 	%r46, _ZZ11convolve_v1PKfS0_PfiiiE12sharedKernel;
	add.s32 	%r47, %r46, %r45;
	ld.shared.f32 	%f60, [%r47];
	add.s64 	%rd40, %rd7, %rd51;
	shl.b64 	%rd41, %rd40, 2;
	add.s64 	%rd42, %rd1, %rd41;
	ld.global.f32 	%f61, [%rd42];
	fma.rn.f32 	%f72, %f60, %f61, %f72;
$L__BB0_16:
	add.s64 	%rd47, %rd47, 1;
	setp.ne.s64 	%p11, %rd47, %rd2;
	@%p11 bra 	$L__BB0_5;
$L__BB0_17:
	ld.param.u64 	%rd46, [_Z11convolve_v1PKfS0_Pfiii_param_2];
	mad.lo.s32 	%r48, %r13, %r2, %r1;
	cvta.to.global.u64 	%rd43, %rd46;
	mul.wide.s32 	%rd44, %r48, 4;
	add.s64 	%rd45, %rd43, %rd44;
	ld.global.f32 	%f62, [%rd45];
	add.f32 	%f63, %f72, %f62;
	st.global.f32 	[%rd45], %f63;
$L__BB0_18:
	ret;

}
	// .globl	_Z16convolve_v1_ReLUPKfS0_Pfiii
.visible .entry _Z16convolve_v1_ReLUPKfS0_Pfiii(
	.param .u64 .ptr .align 1 _Z16convolve_v1_ReLUPKfS0_Pfiii_param_0,
	.param .u64 .ptr .align 1 _Z16convolve_v1_ReLUPKfS0_Pfiii_param_1,
	.param .u64 .ptr .align 1 _Z16convolve_v1_ReLUPKfS0_Pfiii_param_2,
	.param .u32 _Z16convolve_v1_ReLUPKfS0_Pfiii_param_3,
	.param .u32 _Z16convolve_v1_ReLUPKfS0_Pfiii_param_4,
	.param .u32 _Z16convolve_v1_ReLUPKfS0_Pfiii_param_5
)
{
	.reg .pred 	%p<13>;
	.reg .b32 	%r<50>;
	.reg .b32 	%f<75>;
	.reg .b64 	%rd<53>;
	// demoted variable
	.shared .align 4 .b8 _ZZ16convolve_v1_ReLUPKfS0_PfiiiE12sharedKernel[576];
	ld.param.u64 	%rd21, [_Z16convolve_v1_ReLUPKfS0_Pfiii_param_0];
	ld.param.u64 	%rd23, [_Z16convolve_v1_ReLUPKfS0_Pfiii_param_1];
	ld.param.u32 	%r11, [_Z16convolve_v1_ReLUPKfS0_Pfiii_param_3];
	ld.param.u32 	%r12, [_Z16convolve_v1_ReLUPKfS0_Pfiii_param_4];
	ld.param.u32 	%r13, [_Z16convolve_v1_ReLUPKfS0_Pfiii_param_5];
	cvta.to.global.u64 	%rd1, %rd23;
	mov.u32 	%r14, %ctaid.x;
	mov.u32 	%r15, %ntid.x;
	mov.u32 	%r16, %tid.x;
	mad.lo.s32 	%r1, %r14, %r15, %r16;
	mov.u32 	%r17, %ctaid.y;
	mov.u32 	%r18, %ntid.y;
	mov.u32 	%r19, %tid.y;
	mad.lo.s32 	%r2, %r17, %r18, %r19;
	mad.lo.s32 	%r3, %r11, %r2, %r1;
	mul.lo.s32 	%r20, %r11, %r11;
	setp.ge.s32 	%p1, %r3, %r20;
	@%p1 bra 	$L__BB1_2;
	cvta.to.global.u64 	%rd24, %rd21;
	mul.wide.s32 	%rd25, %r3, 4;
	add.s64 	%rd26, %rd24, %rd25;
	ld.global.f32 	%f15, [%rd26];
	shl.b32 	%r21, %r3, 2;
	mov.u32 	%r22, _ZZ16convolve_v1_ReLUPKfS0_PfiiiE12sharedKernel;
	add.s32 	%r23, %r22, %r21;
	st.shared.f32 	[%r23], %f15;
$L__BB1_2:
	bar.sync 	0;
	max.s32 	%r24, %r1, %r2;
	setp.ge.s32 	%p2, %r24, %r13;
	@%p2 bra 	$L__BB1_18;
	cvt.s64.s32 	%rd2, %r11;
	setp.eq.s32 	%p3, %r11, 0;
	mov.f32 	%f73, 0f00000000;
	@%p3 bra 	$L__BB1_17;
	mul.lo.s32 	%r25, %r12, %r2;
	cvt.s64.s32 	%rd28, %r25;
	cvt.s64.s32 	%rd3, %r12;
	cvt.s64.s32 	%rd29, %r1;
	add.s64 	%rd4, %rd28, %rd29;
	and.b32  	%r4, %r11, 7;
	and.b32  	%r5, %r11, 3;
	and.b32  	%r6, %r11, 1;
	shl.b32 	%r7, %r11, 2;
	mov.f32 	%f73, 0f00000000;
	mov.b64 	%rd47, 0;
	cvt.u64.u32 	%rd31, %r11;
$L__BB1_5:
	setp.lt.u32 	%p4, %r11, 8;
	mul.lo.s64 	%rd6, %rd47, %rd31;
	mad.lo.s64 	%rd7, %rd47, %rd3, %rd4;
	mov.b64 	%rd51, 0;
	@%p4 bra 	$L__BB1_8;
	and.b64  	%rd49, %rd2, -8;
	shl.b64 	%rd32, %rd7, 2;
	add.s64 	%rd33, %rd1, %rd32;
	add.s64 	%rd48, %rd33, 16;
	cvt.u32.u64 	%r26, %rd47;
	mov.u32 	%r27, _ZZ16convolve_v1_ReLUPKfS0_PfiiiE12sharedKernel;
	mad.lo.s32 	%r28, %r7, %r26, %r27;
	add.s32 	%r49, %r28, 16;
$L__BB1_7:
	.pragma "nounroll";
	and.b64  	%rd51, %rd2, -8;
	ld.shared.f32 	%f19, [%r49+-16];
	ld.global.f32 	%f20, [%rd48+-16];
	fma.rn.f32 	%f21, %f19, %f20, %f73;
	ld.shared.f32 	%f22, [%r49+-12];
	ld.global.f32 	%f23, [%rd48+-12];
	fma.rn.f32 	%f24, %f22, %f23, %f21;
	ld.shared.f32 	%f25, [%r49+-8];
	ld.global.f32 	%f26, [%rd48+-8];
	fma.rn.f32 	%f27, %f25, %f26, %f24;
	ld.shared.f32 	%f28, [%r49+-4];
	ld.global.f32 	%f29, [%rd48+-4];
	fma.rn.f32 	%f30, %f28, %f29, %f27;
	ld.shared.f32 	%f31, [%r49];
	ld.global.f32 	%f32, [%rd48];
	fma.rn.f32 	%f33, %f31, %f32, %f30;
	ld.shared.f32 	%f34, [%r49+4];
	ld.global.f32 	%f35, [%rd48+4];
	fma.rn.f32 	%f36, %f34, %f35, %f33;
	ld.shared.f32 	%f37, [%r49+8];
	ld.global.f32 	%f38, [%rd48+8];
	fma.rn.f32 	%f39, %f37, %f38, %f36;
	ld.shared.f32 	%f40, [%r49+12];
	ld.global.f32 	%f41, [%rd48+12];
	fma.rn.f32 	%f73, %f40, %f41, %f39;
	add.s64 	%rd49, %rd49, -8;
	add.s64 	%rd48, %rd48, 32;
	add.s32 	%r49, %r49, 32;
	setp.ne.s64 	%p5, %rd49, 0;
	@%p5 bra 	$L__BB1_7;
$L__BB1_8:
	setp.eq.s32 	%p6, %r4, 0;
	@%p6 bra 	$L__BB1_16;
	add.s32 	%r29, %r4, -1;
	setp.lt.u32 	%p7, %r29, 3;
	@%p7 bra 	$L__BB1_11;
	cvt.u32.u64 	%r30, %rd6;
	cvt.u32.u64 	%r31, %rd51;
	add.s32 	%r32, %r31, %r30;
	shl.b32 	%r33, %r32, 2;
	mov.u32 	%r34, _ZZ16convolve_v1_ReLUPKfS0_PfiiiE12sharedKernel;
	add.s32 	%r35, %r34, %r33;
	ld.shared.f32 	%f43, [%r35];
	add.s64 	%rd34, %rd7, %rd51;
	shl.b64 	%rd35, %rd34, 2;
	add.s64 	%rd36, %rd1, %rd35;
	ld.global.f32 	%f44, [%rd36];
	fma.rn.f32 	%f45, %f43, %f44, %f73;
	ld.shared.f32 	%f46, [%r35+4];
	ld.global.f32 	%f47, [%rd36+4];
	fma.rn.f32 	%f48, %f46, %f47, %f45;
	ld.shared.f32 	%f49, [%r35+8];
	ld.global.f32 	%f50, [%rd36+8];
	fma.rn.f32 	%f51, %f49, %f50, %f48;
	ld.shared.f32 	%f52, [%r35+12];
	ld.global.f32 	%f53, [%rd36+12];
	fma.rn.f32 	%f73, %f52, %f53, %f51;
	add.s64 	%rd51, %rd51, 4;
$L__BB1_11:
	setp.eq.s32 	%p8, %r5, 0;
	@%p8 bra 	$L__BB1_16;
	setp.eq.s32 	%p9, %r5, 1;
	@%p9 bra 	$L__BB1_14;
	cvt.u32.u64 	%r36, %rd6;
	cvt.u32.u64 	%r37, %rd51;
	add.s32 	%r38, %r37, %r36;
	shl.b32 	%r39, %r38, 2;
	mov.u32 	%r40, _ZZ16convolve_v1_ReLUPKfS0_PfiiiE12sharedKernel;
	add.s32 	%r41, %r40, %r39;
	ld.shared.f32 	%f55, [%r41];
	add.s64 	%rd37, %rd7, %rd51;
	shl.b64 	%rd38, %rd37, 2;
	add.s64 	%rd39, %rd1, %rd38;
	ld.global.f32 	%f56, [%rd39];
	fma.rn.f32 	%f57, %f55, %f56, %f73;
	ld.shared.f32 	%f58, [%r41+4];
	ld.global.f32 	%f59, [%rd39+4];
	fma.rn.f32 	%f73, %f58, %f59, %f57;
	add.s64 	%rd51, %rd51, 2;
$L__BB1_14:
	setp.eq.s32 	%p10, %r6, 0;
	@%p10 bra 	$L__BB1_16;
	cvt.u32.u64 	%r42, %rd6;
	cvt.u32.u64 	%r43, %rd51;
	add.s32 	%r44, %r43, %r42;
	shl.b32 	%r45, %r44, 2;
	mov.u32 	%r46, _ZZ16convolve_v1_ReLUPKfS0_PfiiiE12sharedKernel;
	add.s32 	%r47, %r46, %r45;
	ld.shared.f32 	%f60, [%r47];
	add.s64 	%rd40, %rd7, %rd51;
	shl.b64 	%rd41, %rd40, 2;
	add.s64 	%rd42, %rd1, %rd41;
	ld.global.f32 	%f61, [%rd42];
	fma.rn.f32 	%f73, %f60, %f61, %f73;
$L__BB1_16:
	add.s64 	%rd47, %rd47, 1;
	setp.ne.s64 	%p11, %rd47, %rd2;
	@%p11 bra 	$L__BB1_5;
$L__BB1_17:
	ld.param.u64 	%rd46, [_Z16convolve_v1_ReLUPKfS0_Pfiii_param_2];
	setp.ge.f32 	%p12, %f73, 0f00000000;
	selp.f32 	%f62, %f73, 0f00000000, %p12;
	mad.lo.s32 	%r48, %r13, %r2, %r1;
	cvta.to.global.u64 	%rd43, %rd46;
	mul.wide.s32 	%rd44, %r48, 4;
	add.s64 	%rd45, %rd43, %rd44;
	ld.global.f32 	%f63, [%rd45];
	add.f32 	%f64, %f62, %f63;
	st.global.f32 	[%rd45], %f64;
$L__BB1_18:
	ret;

}
	// .globl	_Z19convolve_v1_SigmoidPKfS0_Pfiii
.visible .entry _Z19convolve_v1_SigmoidPKfS0_Pfiii(
	.param .u64 .ptr .align 1 _Z19convolve_v1_SigmoidPKfS0_Pfiii_param_0,
	.param .u64 .ptr .align 1 _Z19convolve_v1_SigmoidPKfS0_Pfiii_param_1,
	.param .u64 .ptr .align 1 _Z19convolve_v1_SigmoidPKfS0_Pfiii_param_2,
	.param .u32 _Z19convolve_v1_SigmoidPKfS0_Pfiii_param_3,
	.param .u32 _Z19convolve_v1_SigmoidPKfS0_Pfiii_param_4,
	.param .u32 _Z19convolve_v1_SigmoidPKfS0_Pfiii_param_5
)
{
	.reg .pred 	%p<12>;
	.reg .b32 	%r<52>;
	.reg .b32 	%f<86>;
	.reg .b64 	%rd<53>;
	.reg .b64 	%fd<6>;
	// demoted variable
	.shared .align 4 .b8 _ZZ19convolve_v1_SigmoidPKfS0_PfiiiE12sharedKernel[576];
	ld.param.u64 	%rd21, [_Z19convolve_v1_SigmoidPKfS0_Pfiii_param_0];
	ld.param.u64 	%rd23, [_Z19convolve_v1_SigmoidPKfS0_Pfiii_param_1];
	ld.param.u32 	%r11, [_Z19convolve_v1_SigmoidPKfS0_Pfiii_param_3];
	ld.param.u32 	%r12, [_Z19convolve_v1_SigmoidPKfS0_Pfiii_param_4];
	ld.param.u32 	%r13, [_Z19convolve_v1_SigmoidPKfS0_Pfiii_param_5];
	cvta.to.global.u64 	%rd1, %rd23;
	mov.u32 	%r14, %ctaid.x;
	mov.u32 	%r15, %ntid.x;
	mov.u32 	%r16, %tid.x;
	mad.lo.s32 	%r1, %r14, %r15, %r16;
	mov.u32 	%r17, %ctaid.y;
	mov.u32 	%r18, %ntid.y;
	mov.u32 	%r19, %tid.y;
	mad.lo.s32 	%r2, %r17, %r18, %r19;
	mad.lo.s32 	%r3, %r11, %r2, %r1;
	mul.lo.s32 	%r20, %r11, %r11;
	setp.ge.s32 	%p1, %r3, %r20;
	@%p1 bra 	$L__BB2_2;
	cvta.to.global.u64 	%rd24, %rd21;
	mul.wide.s32 	%rd25, %r3, 4;
	add.s64 	%rd26, %rd24, %rd25;
	ld.global.f32 	%f15, [%rd26];
	shl.b32 	%r21, %r3, 2;
	mov.u32 	%r22, _ZZ19convolve_v1_SigmoidPKfS0_PfiiiE12sharedKernel;
	add.s32 	%r23, %r22, %r21;
	st.shared.f32 	[%r23], %f15;
$L__BB2_2:
	bar.sync 	0;
	max.s32 	%r24, %r1, %r2;
	setp.ge.s32 	%p2, %r24, %r13;
	@%p2 bra 	$L__BB2_18;
	cvt.s64.s32 	%rd2, %r11;
	setp.eq.s32 	%p3, %r11, 0;
	mov.f32 	%f84, 0f00000000;
	@%p3 bra 	$L__BB2_17;
	mul.lo.s32 	%r25, %r12, %r2;
	cvt.s64.s32 	%rd28, %r25;
	cvt.s64.s32 	%rd3, %r12;
	cvt.s64.s32 	%rd29, %r1;
	add.s64 	%rd4, %rd28, %rd29;
	and.b32  	%r4, %r11, 7;
	and.b32  	%r5, %r11, 3;
	and.b32  	%r6, %r11, 1;
	shl.b32 	%r7, %r11, 2;
	mov.f32 	%f84, 0f00000000;
	mov.b64 	%rd47, 0;
	cvt.u64.u32 	%rd31, %r11;
$L__BB2_5:
	setp.lt.u32 	%p4, %r11, 8;
	mul.lo.s64 	%rd6, %rd47, %rd31;
	mad.lo.s64 	%rd7, %rd47, %rd3, %rd4;
	mov.b64 	%rd51, 0;
	@%p4 bra 	$L__BB2_8;
	and.b64  	%rd49, %rd2, -8;
	shl.b64 	%rd32, %rd7, 2;
	add.s64 	%rd33, %rd1, %rd32;
	add.s64 	%rd48, %rd33, 16;
	cvt.u32.u64 	%r26, %rd47;
	mov.u32 	%r27, _ZZ19convolve_v1_SigmoidPKfS0_PfiiiE12sharedKernel;
	mad.lo.s32 	%r28, %r7, %r26, %r27;
	add.s32 	%r51, %r28, 16;
$L__BB2_7:
	.pragma "nounroll";
	and.b64  	%rd51, %rd2, -8;
	ld.shared.f32 	%f19, [%r51+-16];
	ld.global.f32 	%f20, [%rd48+-16];
	fma.rn.f32 	%f21, %f19, %f20, %f84;
	ld.shared.f32 	%f22, [%r51+-12];
	ld.global.f32 	%f23, [%rd48+-12];
	fma.rn.f32 	%f24, %f22, %f23, %f21;
	ld.shared.f32 	%f25, [%r51+-8];
	ld.global.f32 	%f26, [%rd48+-8];
	fma.rn.f32 	%f27, %f25, %f26, %f24;
	ld.shared.f32 	%f28, [%r51+-4];
	ld.global.f32 	%f29, [%rd48+-4];
	fma.rn.f32 	%f30, %f28, %f29, %f27;
	ld.shared.f32 	%f31, [%r51];
	ld.global.f32 	%f32, [%rd48];
	fma.rn.f32 	%f33, %f31, %f32, %f30;
	ld.shared.f32 	%f34, [%r51+4];
	ld.global.f32 	%f35, [%rd48+4];
	fma.rn.f32 	%f36, %f34, %f35, %f33;
	ld.shared.f32 	%f37, [%r51+8];
	ld.global.f32 	%f38, [%rd48+8];
	fma.rn.f32 	%f39, %f37, %f38, %f36;
	ld.shared.f32 	%f40, [%r51+12];
	ld.global.f32 	%f41, [%rd48+12];
	fma.rn.f32 	%f84, %f40, %f41, %f39;
	add.s64 	%rd49, %rd49, -8;
	add.s64 	%rd48, %rd48, 32;
	add.s32 	%r51, %r51, 32;
	setp.ne.s64 	%p5, %rd49, 0;
	@%p5 bra 	$L__BB2_7;
$L__BB2_8:
	setp.eq.s32 	%p6, %r4, 0;
	@%p6 bra 	$L__BB2_16;
	add.s32 	%r29, %r4, -1;
	setp.lt.u32 	%p7, %r29, 3;
	@%p7 bra 	$L__BB2_11;
	cvt.u32.u64 	%r30, %rd6;
	cvt.u32.u64 	%r31, %rd51;
	add.s32 	%r32, %r31, %r30;
	shl.b32 	%r33, %r32, 2;
	mov.u32 	%r34, _ZZ19convolve_v1_SigmoidPKfS0_PfiiiE12sharedKernel;
	add.s32 	%r35, %r34, %r33;
	ld.shared.f32 	%f43, [%r35];
	add.s64 	%rd34, %rd7, %rd51;
	shl.b64 	%rd35, %rd34, 2;
	add.s64 	%rd36, %rd1, %rd35;
	ld.global.f32 	%f44, [%rd36];
	fma.rn.f32 	%f45, %f43, %f44, %f84;
	ld.shared.f32 	%f46, [%r35+4];
	ld.global.f32 	%f47, [%rd36+4];
	fma.rn.f32 	%f48, %f46, %f47, %f45;
	ld.shared.f32 	%f49, [%r35+8];
	ld.global.f32 	%f50, [%rd36+8];
	fma.rn.f32 	%f51, %f49, %f50, %f48;
	ld.shared.f32 	%f52, [%r35+12];
	ld.global.f32 	%f53, [%rd36+12];
	fma.rn.f32 	%f84, %f52, %f53, %f51;
	add.s64 	%rd51, %rd51, 4;
$L__BB2_11:
	setp.eq.s32 	%p8, %r5, 0;
	@%p8 bra 	$L__BB2_16;
	setp.eq.s32 	%p9, %r5, 1;
	@%p9 bra 	$L__BB2_14;
	cvt.u32.u64 	%r36, %rd6;
	cvt.u32.u64 	%r37, %rd51;
	add.s32 	%r38, %r37, %r36;
	shl.b32 	%r39, %r38, 2;
	mov.u32 	%r40, _ZZ19convolve_v1_SigmoidPKfS0_PfiiiE12sharedKernel;
	add.s32 	%r41, %r40, %r39;
	ld.shared.f32 	%f55, [%r41];
	add.s64 	%rd37, %rd7, %rd51;
	shl.b64 	%rd38, %rd37, 2;
	add.s64 	%rd39, %rd1, %rd38;
	ld.global.f32 	%f56, [%rd39];
	fma.rn.f32 	%f57, %f55, %f56, %f84;
	ld.shared.f32 	%f58, [%r41+4];
	ld.global.f32 	%f59, [%rd39+4];
	fma.rn.f32 	%f84, %f58, %f59, %f57;
	add.s64 	%rd51, %rd51, 2;
$L__BB2_14:
	setp.eq.s32 	%p10, %r6, 0;
	@%p10 bra 	$L__BB2_16;
	cvt.u32.u64 	%r42, %rd6;
	cvt.u32.u64 	%r43, %rd51;
	add.s32 	%r44, %r43, %r42;
	shl.b32 	%r45, %r44, 2;
	mov.u32 	%r46, _ZZ19convolve_v1_SigmoidPKfS0_PfiiiE12sharedKernel;
	add.s32 	%r47, %r46, %r45;
	ld.shared.f32 	%f60, [%r47];
	add.s64 	%rd40, %rd7, %rd51;
	shl.b64 	%rd41, %rd40, 2;
	add.s64 	%rd42, %rd1, %rd41;
	ld.global.f32 	%f61, [%rd42];
	fma.rn.f32 	%f84, %f60, %f61, %f84;
$L__BB2_16:
	add.s64 	%rd47, %rd47, 1;
	setp.ne.s64 	%p11, %rd47, %rd2;
	@%p11 bra 	$L__BB2_5;
$L__BB2_17:
	ld.param.u64 	%rd46, [_Z19convolve_v1_SigmoidPKfS0_Pfiii_param_2];
	fma.rn.f32 	%f62, %f84, 0fBBBB989D, 0f3F000000;
	cvt.sat.f32.f32 	%f63, %f62;
	mov.f32 	%f64, 0f4B400001;
	mov.f32 	%f65, 0f437C0000;
	fma.rm.f32 	%f66, %f63, %f65, %f64;
	add.f32 	%f67, %f66, 0fCB40007F;
	neg.f32 	%f68, %f67;
	fma.rn.f32 	%f69, %f84, 0fBFB8AA3B, %f68;
	fma.rn.f32 	%f70, %f84, 0fB2A57060, %f69;
	mov.b32 	%r48, %f66;
	shl.b32 	%r49, %r48, 23;
	mov.b32 	%f71, %r49;
	ex2.approx.ftz.f32 	%f72, %f70;
	mul.f32 	%f73, %f72, %f71;
	cvt.f64.f32 	%fd1, %f73;
	add.f64 	%fd2, %fd1, 0d3FF0000000000000;
	rcp.rn.f64 	%fd3, %fd2;
	mad.lo.s32 	%r50, %r13, %r2, %r1;
	cvta.to.global.u64 	%rd43, %rd46;
	mul.wide.s32 	%rd44, %r50, 4;
	add.s64 	%rd45, %rd43, %rd44;
	ld.global.f32 	%f74, [%rd45];
	cvt.f64.f32 	%fd4, %f74;
	add.f64 	%fd5, %fd3, %fd4;
	cvt.rn.f32.f64 	%f75, %fd5;
	st.global.f32 	[%rd45], %f75;
$L__BB2_18:
	ret;

}
	// .globl	_Z24batched_convolve_v1_ReLUPKfS0_Pfiiimm
.visible .entry _Z24batched_convolve_v1_ReLUPKfS0_Pfiiimm(
	.param .u64 .ptr .align 1 _Z24batched_convolve_v1_ReLUPKfS0_Pfiiimm_param_0,
	.param .u64 .ptr .align 1 _Z24batched_convolve_v1_ReLUPKfS0_Pfiiimm_param_1,
	.param .u64 .ptr .align 1 _Z24batched_convolve_v1_ReLUPKfS0_Pfiiimm_param_2,
	.param .u32 _Z24batched_convolve_v1_ReLUPKfS0_Pfiiimm_param_3,
	.param .u32 _Z24batched_convolve_v1_ReLUPKfS0_Pfiiimm_param_4,
	.param .u32 _Z24batched_convolve_v1_ReLUPKfS0_Pfiiimm_param_5,
	.param .u64 _Z24batched_convolve_v1_ReLUPKfS0_Pfiiimm_param_6,
	.param .u64 _Z24batched_convolve_v1_ReLUPKfS0_Pfiiimm_param_7
)
{
	.reg .pred 	%p<16>;
	.reg .b32 	%r<49>;
	.reg .b32 	%f<75>;
	.reg .b64 	%rd<72>;

	ld.param.u64 	%rd28, [_Z24batched_convolve_v1_ReLUPKfS0_Pfiiimm_param_0];
	ld.param.u64 	%rd32, [_Z24batched_convolve_v1_ReLUPKfS0_Pfiiimm_param_1];
	ld.param.u64 	%rd29, [_Z24batched_convolve_v1_ReLUPKfS0_Pfiiimm_param_2];
	ld.param.u32 	%r6, [_Z24batched_convolve_v1_ReLUPKfS0_Pfiiimm_param_3];
	ld.param.u32 	%r7, [_Z24batched_convolve_v1_ReLUPKfS0_Pfiiimm_param_4];
	ld.param.u32 	%r8, [_Z24batched_convolve_v1_ReLUPKfS0_Pfiiimm_param_5];
	ld.param.u64 	%rd30, [_Z24batched_convolve_v1_ReLUPKfS0_Pfiiimm_param_6];
	ld.param.u64 	%rd31, [_Z24batched_convolve_v1_ReLUPKfS0_Pfiiimm_param_7];
	cvta.to.global.u64 	%rd1, %rd32;
	mov.u32 	%r9, %ctaid.x;
	mov.u32 	%r10, %ntid.x;
	mov.u32 	%r11, %tid.x;
	mad.lo.s32 	%r1, %r9, %r10, %r11;
	mov.u32 	%r12, %ctaid.y;
	mov.u32 	%r13, %ntid.y;
	mov.u32 	%r14, %tid.y;
	mad.lo.s32 	%r2, %r12, %r13, %r14;
	setp.ge.s32 	%p1, %r1, %r6;
	@%p1 bra 	$L__BB3_3;
	cvt.u64.u32 	%rd33, %r2;
	cvt.s64.s32 	%rd34, %r6;
	mul.lo.s64 	%rd35, %rd31, %rd34;
	setp.le.u64 	%p2, %rd35, %rd33;
	@%p2 bra 	$L__BB3_3;
	mad.lo.s32 	%r15, %r6, %r2, %r1;
	cvta.to.global.u64 	%rd36, %rd28;
	mul.wide.s32 	%rd37, %r15, 4;
	add.s64 	%rd38, %rd36, %rd37;
	ld.global.f32 	%f15, [%rd38];
	shl.b32 	%r16, %r15, 2;
	mov.u32 	%r17, sharedKernel;
	add.s32 	%r18, %r17, %r16;
	st.shared.f32 	[%r18], %f15;
$L__BB3_3:
	bar.sync 	0;
	setp.ge.s32 	%p3, %r1, %r8;
	@%p3 bra 	$L__BB3_23;
	cvt.u64.u32 	%rd39, %r2;
	cvt.s64.s32 	%rd40, %r8;
	mul.lo.s64 	%rd41, %rd31, %rd40;
	setp.le.u64 	%p4, %rd41, %rd39;
	@%p4 bra 	$L__BB3_23;
	mad.lo.s32 	%r19, %r8, %r2, %r1;
	cvt.s64.s32 	%rd2, %r19;
	or.b64  	%rd42, %rd2, %rd30;
	and.b64  	%rd43, %rd42, -4294967296;
	setp.ne.s64 	%p5, %rd43, 0;
	@%p5 bra 	$L__BB3_7;
	cvt.u32.u64 	%r20, %rd30;
	cvt.u32.u64 	%r21, %rd2;
	div.u32 	%r22, %r21, %r20;
	cvt.u64.u32 	%rd64, %r22;
	bra.uni 	$L__BB3_8;
$L__BB3_7:
	div.u64 	%rd64, %rd2, %rd30;
$L__BB3_8:
	cvt.s64.s32 	%rd6, %r6;
	setp.eq.s32 	%p6, %r6, 0;
	mov.f32 	%f73, 0f00000000;
	@%p6 bra 	$L__BB3_22;
	cvt.u64.u32 	%rd7, %r6;
	mul.lo.s64 	%rd8, %rd64, %rd7;
	mul.lo.s32 	%r23, %r7, %r2;
	cvt.s64.s32 	%rd45, %r23;
	cvt.s64.s32 	%rd9, %r7;
	cvt.s64.s32 	%rd46, %r1;
	add.s64 	%rd10, %rd45, %rd46;
	and.b32  	%r3, %r6, 7;
	and.b32  	%r4, %r6, 3;
	and.b64  	%rd11, %rd6, -8;
	and.b32  	%r5, %r6, 1;
	mov.f32 	%f73, 0f00000000;
	mov.b64 	%rd65, 0;
$L__BB3_10:
	setp.lt.u32 	%p7, %r6, 8;
	add.s64 	%rd48, %rd65, %rd8;
	mul.lo.s64 	%rd13, %rd48, %rd7;
	mad.lo.s64 	%rd14, %rd65, %rd9, %rd10;
	mov.b64 	%rd70, 0;
	@%p7 bra 	$L__BB3_13;
	shl.b64 	%rd50, %rd14, 2;
	add.s64 	%rd51, %rd1, %rd50;
	add.s64 	%rd66, %rd51, 16;
	mov.b64 	%rd68, 0;
	mov.u64 	%rd67, %rd11;
$L__BB3_12:
	.pragma "nounroll";
	cvt.u32.u64 	%r24, %rd13;
	cvt.u32.u64 	%r25, %rd68;
	add.s32 	%r26, %r25, %r24;
	shl.b32 	%r27, %r26, 2;
	mov.u32 	%r28, sharedKernel;
	add.s32 	%r29, %r28, %r27;
	ld.shared.f32 	%f19, [%r29];
	ld.global.f32 	%f20, [%rd66+-16];
	fma.rn.f32 	%f21, %f19, %f20, %f73;
	ld.shared.f32 	%f22, [%r29+4];
	ld.global.f32 	%f23, [%rd66+-12];
	fma.rn.f32 	%f24, %f22, %f23, %f21;
	ld.shared.f32 	%f25, [%r29+8];
	ld.global.f32 	%f26, [%rd66+-8];
	fma.rn.f32 	%f27, %f25, %f26, %f24;
	ld.shared.f32 	%f28, [%r29+12];
	ld.global.f32 	%f29, [%rd66+-4];
	fma.rn.f32 	%f30, %f28, %f29, %f27;
	ld.shared.f32 	%f31, [%r29+16];
	ld.global.f32 	%f32, [%rd66];
	fma.rn.f32 	%f33, %f31, %f32, %f30;
	ld.shared.f32 	%f34, [%r29+20];
	ld.global.f32 	%f35, [%rd66+4];
	fma.rn.f32 	%f36, %f34, %f35, %f33;
	ld.shared.f32 	%f37, [%r29+24];
	ld.global.f32 	%f38, [%rd66+8];
	fma.rn.f32 	%f39, %f37, %f38, %f36;
	ld.shared.f32 	%f40, [%r29+28];
	ld.global.f32 	%f41, [%rd66+12];
	fma.rn.f32 	%f73, %f40, %f41, %f39;
	add.s64 	%rd68, %rd68, 8;
	add.s64 	%rd67, %rd67, -8;
	add.s64 	%rd66, %rd66, 32;
	setp.ne.s64 	%p8, %rd67, 0;
	mov.u64 	%rd70, %rd11;
	@%p8 bra 	$L__BB3_12;
$L__BB3_13:
	setp.eq.s32 	%p9, %r3, 0;
	@%p9 bra 	$L__BB3_21;
	add.s32 	%r30, %r3, -1;
	setp.lt.u32 	%p10, %r30, 3;
	@%p10 bra 	$L__BB3_16;
	add.s64 	%rd52, %rd14, %rd70;
	cvt.u32.u64 	%r31, %rd13;
	cvt.u32.u64 	%r32, %rd70;
	add.s32 	%r33, %r32, %r31;
	shl.b32 	%r34, %r33, 2;
	mov.u32 	%r35, sharedKernel;
	add.s32 	%r36, %r35, %r34;
	ld.shared.f32 	%f43, [%r36];
	shl.b64 	%rd53, %rd52, 2;
	add.s64 	%rd54, %rd1, %rd53;
	ld.global.f32 	%f44, [%rd54];
	fma.rn.f32 	%f45, %f43, %f44, %f73;
	ld.shared.f32 	%f46, [%r36+4];
	ld.global.f32 	%f47, [%rd54+4];
	fma.rn.f32 	%f48, %f46, %f47, %f45;
	ld.shared.f32 	%f49, [%r36+8];
	ld.global.f32 	%f50, [%rd54+8];
	fma.rn.f32 	%f51, %f49, %f50, %f48;
	ld.shared.f32 	%f52, [%r36+12];
	ld.global.f32 	%f53, [%rd54+12];
	fma.rn.f32 	%f73, %f52, %f53, %f51;
	add.s64 	%rd70, %rd70, 4;
$L__BB3_16:
	setp.eq.s32 	%p11, %r4, 0;
	@%p11 bra 	$L__BB3_21;
	setp.eq.s32 	%p12, %r4, 1;
	@%p12 bra 	$L__BB3_19;
	add.s64 	%rd55, %rd14, %rd70;
	cvt.u32.u64 	%r37, %rd13;
	cvt.u32.u64 	%r38, %rd70;
	add.s32 	%r39, %r38, %r37;
	shl.b32 	%r40, %r39, 2;
	mov.u32 	%r41, sharedKernel;
	add.s32 	%r42, %r41, %r40;
	ld.shared.f32 	%f55, [%r42];
	shl.b64 	%rd56, %rd55, 2;
	add.s64 	%rd57, %rd1, %rd56;
	ld.global.f32 	%f56, [%rd57];
	fma.rn.f32 	%f57, %f55, %f56, %f73;
	ld.shared.f32 	%f58, [%r42+4];
	ld.global.f32 	%f59, [%rd57+4];
	fma.rn.f32 	%f73, %f58, %f59, %f57;
	add.s64 	%rd70, %rd70, 2;
$L__BB3_19:
	setp.eq.s32 	%p13, %r5, 0;
	@%p13 bra 	$L__BB3_21;
	add.s64 	%rd58, %rd14, %rd70;
	cvt.u32.u64 	%r43, %rd13;
	cvt.u32.u64 	%r44, %rd70;
	add.s32 	%r45, %r44, %r43;
	shl.b32 	%r46, %r45, 2;
	mov.u32 	%r47, sharedKernel;
	add.s32 	%r48, %r47, %r46;
	ld.shared.f32 	%f60, [%r48];
	shl.b64 	%rd59, %rd58, 2;
	add.s64 	%rd60, %rd1, %rd59;
	ld.global.f32 	%f61, [%rd60];
	fma.rn.f32 	%f73, %f60, %f61, %f73;
$L__BB3_21:
	add.s64 	%rd65, %rd65, 1;
	setp.ne.s64 	%p14, %rd65, %rd6;
	@%p14 bra 	$L__BB3_10;
$L__BB3_22:
	setp.ge.f32 	%p15, %f73, 0f00000000;
	selp.f32 	%f62, %f73, 0f00000000, %p15;
	cvta.to.global.u64 	%rd61, %rd29;
	shl.b64 	%rd62, %rd2, 2;
	add.s64 	%rd63, %rd61, %rd62;
	ld.global.f32 	%f63, [%rd63];
	add.f32 	%f64, %f62, %f63;
	st.global.f32 	[%rd63], %f64;
$L__BB3_23:
	ret;

}
	// .globl	_Z27batched_convolve_v1_SigmoidPKfS0_Pfiiimm
.visible .entry _Z27batched_convolve_v1_SigmoidPKfS0_Pfiiimm(
	.param .u64 .ptr .align 1 _Z27batched_convolve_v1_SigmoidPKfS0_Pfiiimm_param_0,
	.param .u64 .ptr .align 1 _Z27batched_convolve_v1_SigmoidPKfS0_Pfiiimm_param_1,
	.param .u64 .ptr .align 1 _Z27batched_convolve_v1_SigmoidPKfS0_Pfiiimm_param_2,
	.param .u32 _Z27batched_convolve_v1_SigmoidPKfS0_Pfiiimm_param_3,
	.param .u32 _Z27batched_convolve_v1_SigmoidPKfS0_Pfiiimm_param_4,
	.param .u32 _Z27batched_convolve_v1_SigmoidPKfS0_Pfiiimm_param_5,
	.param .u64 _Z27batched_convolve_v1_SigmoidPKfS0_Pfiiimm_param_6,
	.param .u64 _Z27batched_convolve_v1_SigmoidPKfS0_Pfiiimm_param_7
)
{
	.reg .pred 	%p<15>;
	.reg .b32 	%r<51>;
	.reg .b32 	%f<86>;
	.reg .b64 	%rd<72>;
	.reg .b64 	%fd<6>;

	ld.param.u64 	%rd28, [_Z27batched_convolve_v1_SigmoidPKfS0_Pfiiimm_param_0];
	ld.param.u64 	%rd32, [_Z27batched_convolve_v1_SigmoidPKfS0_Pfiiimm_param_1];
	ld.param.u64 	%rd29, [_Z27batched_convolve_v1_SigmoidPKfS0_Pfiiimm_param_2];
	ld.param.u32 	%r6, [_Z27batched_convolve_v1_SigmoidPKfS0_Pfiiimm_param_3];
	ld.param.u32 	%r7, [_Z27batched_convolve_v1_SigmoidPKfS0_Pfiiimm_param_4];
	ld.param.u32 	%r8, [_Z27batched_convolve_v1_SigmoidPKfS0_Pfiiimm_param_5];
	ld.param.u64 	%rd30, [_Z27batched_convolve_v1_SigmoidPKfS0_Pfiiimm_param_6];
	ld.param.u64 	%rd31, [_Z27batched_convolve_v1_SigmoidPKfS0_Pfiiimm_param_7];
	cvta.to.global.u64 	%rd1, %rd32;
	mov.u32 	%r9, %ctaid.x;
	mov.u32 	%r10, %ntid.x;
	mov.u32 	%r11, %tid.x;
	mad.lo.s32 	%r1, %r9, %r10, %r11;
	mov.u32 	%r12, %ctaid.y;
	mov.u32 	%r13, %ntid.y;
	mov.u32 	%r14, %tid.y;
	mad.lo.s32 	%r2, %r12, %r13, %r14;
	setp.ge.s32 	%p1, %r1, %r6;
	@%p1 bra 	$L__BB4_3;
	cvt.u64.u32 	%rd33, %r2;
	cvt.s64.s32 	%rd34, %r6;
	mul.lo.s64 	%rd35, %rd31, %rd34;
	setp.le.u64 	%p2, %rd35, %rd33;
	@%p2 bra 	$L__BB4_3;
	mad.lo.s32 	%r15, %r6, %r2, %r1;
	cvta.to.global.u64 	%rd36, %rd28;
	mul.wide.s32 	%rd37, %r15, 4;
	add.s64 	%rd38, %rd36, %rd37;
	ld.global.f32 	%f15, [%rd38];
	shl.b32 	%r16, %r15, 2;
	mov.u32 	%r17, sharedKernel;
	add.s32 	%r18, %r17, %r16;
	st.shared.f32 	[%r18], %f15;
$L__BB4_3:
	bar.sync 	0;
	setp.ge.s32 	%p3, %r1, %r8;
	@%p3 bra 	$L__BB4_23;
	cvt.u64.u32 	%rd39, %r2;
	cvt.s64.s32 	%rd40, %r8;
	mul.lo.s64 	%rd41, %rd31, %rd40;
	setp.le.u64 	%p4, %rd41, %rd39;
	@%p4 bra 	$L__BB4_23;
	mad.lo.s32 	%r19, %r8, %r2, %r1;
	cvt.s64.s32 	%rd2, %r19;
	or.b64  	%rd42, %rd2, %rd30;
	and.b64  	%rd43, %rd42, -4294967296;
	setp.ne.s64 	%p5, %rd43, 0;
	@%p5 bra 	$L__BB4_7;
	cvt.u32.u64 	%r20, %rd30;
	cvt.u32.u64 	%r21, %rd2;
	div.u32 	%r22, %r21, %r20;
	cvt.u64.u32 	%rd64, %r22;
	bra.uni 	$L__BB4_8;
$L__BB4_7:
	div.u64 	%rd64, %rd2, %rd30;
$L__BB4_8:
	cvt.s64.s32 	%rd6, %r6;
	setp.eq.s32 	%p6, %r6, 0;
	mov.f32 	%f84, 0f00000000;
	@%p6 bra 	$L__BB4_22;
	cvt.u64.u32 	%rd7, %r6;
	mul.lo.s64 	%rd8, %rd64, %rd7;
	mul.lo.s32 	%r23, %r7, %r2;
	cvt.s64.s32 	%rd45, %r23;
	cvt.s64.s32 	%rd9, %r7;
	cvt.s64.s32 	%rd46, %r1;
	add.s64 	%rd10, %rd45, %rd46;
	and.b32  	%r3, %r6, 7;
	and.b32  	%r4, %r6, 3;
	and.b64  	%rd11, %rd6, -8;
	and.b32  	%r5, %r6, 1;
	mov.f32 	%f84, 0f00000000;
	mov.b64 	%rd65, 0;
$L__BB4_10:
	setp.lt.u32 	%p7, %r6, 8;
	add.s64 	%rd48, %rd65, %rd8;
	mul.lo.s64 	%rd13, %rd48, %rd7;
	mad.lo.s64 	%rd14, %rd65, %rd9, %rd10;
	mov.b64 	%rd70, 0;
	@%p7 bra 	$L__BB4_13;
	shl.b64 	%rd50, %rd14, 2;
	add.s64 	%rd51, %rd1, %rd50;
	add.s64 	%rd66, %rd51, 16;
	mov.b64 	%rd68, 0;
	mov.u64 	%rd67, %rd11;
$L__BB4_12:
	.pragma "nounroll";
	cvt.u32.u64 	%r24, %rd13;
	cvt.u32.u64 	%r25, %rd68;
	add.s32 	%r26, %r25, %r24;
	shl.b32 	%r27, %r26, 2;
	mov.u32 	%r28, sharedKernel;
	add.s32 	%r29, %r28, %r27;
	ld.shared.f32 	%f19, [%r29];
	ld.global.f32 	%f20, [%rd66+-16];
	fma.rn.f32 	%f21, %f19, %f20, %f84;
	ld.shared.f32 	%f22, [%r29+4];
	ld.global.f32 	%f23, [%rd66+-12];
	fma.rn.f32 	%f24, %f22, %f23, %f21;
	ld.shared.f32 	%f25, [%r29+8];
	ld.global.f32 	%f26, [%rd66+-8];
	fma.rn.f32 	%f27, %f25, %f26, %f24;
	ld.shared.f32 	%f28, [%r29+12];
	ld.global.f32 	%f29, [%rd66+-4];
	fma.rn.f32 	%f30, %f28, %f29, %f27;
	ld.shared.f32 	%f31, [%r29+16];
	ld.global.f32 	%f32, [%rd66];
	fma.rn.f32 	%f33, %f31, %f32, %f30;
	ld.shared.f32 	%f34, [%r29+20];
	ld.global.f32 	%f35, [%rd66+4];
	fma.rn.f32 	%f36, %f34, %f35, %f33;
	ld.shared.f32 	%f37, [%r29+24];
	ld.global.f32 	%f38, [%rd66+8];
	fma.rn.f32 	%f39, %f37, %f38, %f36;
	ld.shared.f32 	%f40, [%r29+28];
	ld.global.f32 	%f41, [%rd66+12];
	fma.rn.f32 	%f84, %f40, %f41, %f39;
	add.s64 	%rd68, %rd68, 8;
	add.s64 	%rd67, %rd67, -8;
	add.s64 	%rd66, %rd66, 32;
	setp.ne.s64 	%p8, %rd67, 0;
	mov.u64 	%rd70, %rd11;
	@%p8 bra 	$L__BB4_12;
$L__BB4_13:
	setp.eq.s32 	%p9, %r3, 0;
	@%p9 bra 	$L__BB4_21;
	add.s32 	%r30, %r3, -1;
	setp.lt.u32 	%p10, %r30, 3;
	@%p10 bra 	$L__BB4_16;
	add.s64 	%rd52, %rd14, %rd70;
	cvt.u32.u64 	%r31, %rd13;
	cvt.u32.u64 	%r32, %rd70;
	add.s32 	%r33, %r32, %r31;
	shl.b32 	%r34, %r33, 2;
	mov.u32 	%r35, sharedKernel;
	add.s32 	%r36, %r35, %r34;
	ld.shared.f32 	%f43, [%r36];
	shl.b64 	%rd53, %rd52, 2;
	add.s64 	%rd54, %rd1, %rd53;
	ld.global.f32 	%f44, [%rd54];
	fma.rn.f32 	%f45, %f43, %f44, %f84;
	ld.shared.f32 	%f46, [%r36+4];
	ld.global.f32 	%f47, [%rd54+4];
	fma.rn.f32 	%f48, %f46, %f47, %f45;
	ld.shared.f32 	%f49, [%r36+8];
	ld.global.f32 	%f50, [%rd54+8];
	fma.rn.f32 	%f51, %f49, %f50, %f48;
	ld.shared.f32 	%f52, [%r36+12];
	ld.global.f32 	%f53, [%rd54+12];
	fma.rn.f32 	%f84, %f52, %f53, %f51;
	add.s64 	%rd70, %rd70, 4;
$L__BB4_16:
	setp.eq.s32 	%p11, %r4, 0;
	@%p11 bra 	$L__BB4_21;
	setp.eq.s32 	%p12, %r4, 1;
	@%p12 bra 	$L__BB4_19;
	add.s64 	%rd55, %rd14, %rd70;
	cvt.u32.u64 	%r37, %rd13;
	cvt.u32.u64 	%r38, %rd70;
	add.s32 	%r39, %r38, %r37;
	shl.b32 	%r40, %r39, 2;
	mov.u32 	%r41, sharedKernel;
	add.s32 	%r42, %r41, %r40;
	ld.shared.f32 	%f55, [%r42];
	shl.b64 	%rd56, %rd55, 2;
	add.s64 	%rd57, %rd1, %rd56;
	ld.global.f32 	%f56, [%rd57];
	fma.rn.f32 	%f57, %f55, %f56, %f84;
	ld.shared.f32 	%f58, [%r42+4];
	ld.global.f32 	%f59, [%rd57+4];
	fma.rn.f32 	%f84, %f58, %f59, %f57;
	add.s64 	%rd70, %rd70, 2;
$L__BB4_19:
	setp.eq.s32 	%p13, %r5, 0;
	@%p13 bra 	$L__BB4_21;
	add.s64 	%rd58, %rd14, %rd70;
	cvt.u32.u64 	%r43, %rd13;
	cvt.u32.u64 	%r44, %rd70;
	add.s32 	%r45, %r44, %r43;
	shl.b32 	%r46, %r45, 2;
	mov.u32 	%r47, sharedKernel;
	add.s32 	%r48, %r47, %r46;
	ld.shared.f32 	%f60, [%r48];
	shl.b64 	%rd59, %rd58, 2;
	add.s64 	%rd60, %rd1, %rd59;
	ld.global.f32 	%f61, [%rd60];
	fma.rn.f32 	%f84, %f60, %f61, %f84;
$L__BB4_21:
	add.s64 	%rd65, %rd65, 1;
	setp.ne.s64 	%p14, %rd65, %rd6;
	@%p14 bra 	$L__BB4_10;
$L__BB4_22:
	fma.rn.f32 	%f62, %f84, 0fBBBB989D, 0f3F000000;
	cvt.sat.f32.f32 	%f63, %f62;
	mov.f32 	%f64, 0f4B400001;
	mov.f32 	%f65, 0f437C0000;
	fma.rm.f32 	%f66, %f63, %f65, %f64;
	add.f32 	%f67, %f66, 0fCB40007F;
	neg.f32 	%f68, %f67;
	fma.rn.f32 	%f69, %f84, 0fBFB8AA3B, %f68;
	fma.rn.f32 	%f70, %f84, 0fB2A57060, %f69;
	mov.b32 	%r49, %f66;
	shl.b32 	%r50, %r49, 23;
	mov.b32 	%f71, %r50;
	ex2.approx.ftz.f32 	%f72, %f70;
	mul.f32 	%f73, %f72, %f71;
	cvt.f64.f32 	%fd1, %f73;
	add.f64 	%fd2, %fd1, 0d3FF0000000000000;
	rcp.rn.f64 	%fd3, %fd2;
	cvta.to.global.u64 	%rd61, %rd29;
	shl.b64 	%rd62, %rd2, 2;
	add.s64 	%rd63, %rd61, %rd62;
	ld.global.f32 	%f74, [%rd63];
	cvt.f64.f32 	%fd4, %f74;
	add.f64 	%fd5, %fd3, %fd4;
	cvt.rn.f32.f64 	%f75, %fd5;
	st.global.f32 	[%rd63], %f75;
$L__BB4_23:
	ret;

}
	// .globl	_Z24batched_convolve_v2_ReLUPKfS0_Pfiiimmm
.visible .entry _Z24batched_convolve_v2_ReLUPKfS0_Pfiiimmm(
	.param .u64 .ptr .align 1 _Z24batched_convolve_v2_ReLUPKfS0_Pfiiimmm_param_0,
	.param .u64 .ptr .align 1 _Z24batched_convolve_v2_ReLUPKfS0_Pfiiimmm_param_1,
	.param .u64 .ptr .align 1 _Z24batched_convolve_v2_ReLUPKfS0_Pfiiimmm_param_2,
	.param .u32 _Z24batched_convolve_v2_ReLUPKfS0_Pfiiimmm_param_3,
	.param .u32 _Z24batched_convolve_v2_ReLUPKfS0_Pfiiimmm_param_4,
	.param .u32 _Z24batched_convolve_v2_ReLUPKfS0_Pfiiimmm_param_5,
	.param .u64 _Z24batched_convolve_v2_ReLUPKfS0_Pfiiimmm_param_6,
	.param .u64 _Z24batched_convolve_v2_ReLUPKfS0_Pfiiimmm_param_7,
	.param .u64 _Z24batched_convolve_v2_ReLUPKfS0_Pfiiimmm_param_8
)
{
	.reg .pred 	%p<20>;
	.reg .b32 	%r<32>;
	.reg .b32 	%f<97>;
	.reg .b64 	%rd<107>;

	ld.param.u64 	%rd35, [_Z24batched_convolve_v2_ReLUPKfS0_Pfiiimmm_param_0];
	ld.param.u64 	%rd40, [_Z24batched_convolve_v2_ReLUPKfS0_Pfiiimmm_param_1];
	ld.param.u64 	%rd36, [_Z24batched_convolve_v2_ReLUPKfS0_Pfiiimmm_param_2];
	ld.param.u32 	%r3, [_Z24batched_convolve_v2_ReLUPKfS0_Pfiiimmm_param_3];
	ld.param.u32 	%r4, [_Z24batched_convolve_v2_ReLUPKfS0_Pfiiimmm_param_4];
	ld.param.u32 	%r5, [_Z24batched_convolve_v2_ReLUPKfS0_Pfiiimmm_param_5];
	ld.param.u64 	%rd37, [_Z24batched_convolve_v2_ReLUPKfS0_Pfiiimmm_param_6];
	ld.param.u64 	%rd38, [_Z24batched_convolve_v2_ReLUPKfS0_Pfiiimmm_param_7];
	ld.param.u64 	%rd39, [_Z24batched_convolve_v2_ReLUPKfS0_Pfiiimmm_param_8];
	cvta.to.global.u64 	%rd1, %rd40;
	mov.u32 	%r6, %ctaid.x;
	mov.u32 	%r7, %ntid.x;
	mov.u32 	%r8, %tid.x;
	mad.lo.s32 	%r1, %r6, %r7, %r8;
	mov.u32 	%r9, %ctaid.y;
	mov.u32 	%r10, %ntid.y;
	mov.u32 	%r11, %tid.y;
	mad.lo.s32 	%r2, %r9, %r10, %r11;
	setp.ge.s32 	%p1, %r1, %r3;
	@%p1 bra 	$L__BB5_3;
	cvt.u64.u32 	%rd41, %r2;
	cvt.s64.s32 	%rd42, %r3;
	mul.lo.s64 	%rd43, %rd38, %rd42;
	setp.le.u64 	%p2, %rd43, %rd41;
	@%p2 bra 	$L__BB5_3;
	mov.u64 	%rd44, $str;
	cvta.global.u64 	%rd45, %rd44;
	{ // callseq 0, 0
	.param .b64 param0;
	st.param.b64 	[param0], %rd45;
	.param .b64 param1;
	st.param.b64 	[param1], 0;
	.param .b32 retval0;
	call.uni (retval0), 
	vprintf, 
	(
	param0, 
	param1
	);
	ld.param.b32 	%r12, [retval0];
	} // callseq 0
	mad.lo.s32 	%r14, %r3, %r2, %r1;
	cvta.to.global.u64 	%rd46, %rd35;
	mul.wide.s32 	%rd47, %r14, 4;
	add.s64 	%rd48, %rd46, %rd47;
	ld.global.f32 	%f19, [%rd48];
	shl.b32 	%r15, %r14, 2;
	mov.u32 	%r16, sharedKernel;
	add.s32 	%r17, %r16, %r15;
	st.shared.f32 	[%r17], %f19;
$L__BB5_3:
	bar.sync 	0;
	setp.ge.s32 	%p3, %r1, %r5;
	@%p3 bra 	$L__BB5_28;
	cvt.u64.u32 	%rd49, %r2;
	cvt.s64.s32 	%rd50, %r5;
	mul.lo.s64 	%rd51, %rd38, %rd50;
	setp.le.u64 	%p4, %rd51, %rd49;
	@%p4 bra 	$L__BB5_28;
	mad.lo.s32 	%r18, %r5, %r2, %r1;
	cvt.s64.s32 	%rd2, %r18;
	or.b64  	%rd52, %rd2, %rd37;
	and.b64  	%rd53, %rd52, -4294967296;
	setp.ne.s64 	%p5, %rd53, 0;
	@%p5 bra 	$L__BB5_7;
	cvt.u32.u64 	%r19, %rd37;
	cvt.u32.u64 	%r20, %rd2;
	div.u32 	%r21, %r20, %r19;
	cvt.u64.u32 	%rd99, %r21;
	bra.uni 	$L__BB5_8;
$L__BB5_7:
	div.u64 	%rd99, %rd2, %rd37;
$L__BB5_8:
	cvt.s64.s32 	%rd6, %r3;
	setp.eq.s32 	%p6, %r3, 0;
	mov.f32 	%f95, 0f00000000;
	@%p6 bra 	$L__BB5_27;
	setp.eq.s64 	%p7, %rd39, 0;
	cvt.u64.u32 	%rd7, %r3;
	mul.lo.s32 	%r22, %r4, %r2;
	cvt.s64.s32 	%rd8, %r22;
	@%p7 bra 	$L__BB5_27;
	and.b64  	%rd9, %rd39, 15;
	and.b64  	%rd10, %rd39, 7;
	and.b64  	%rd11, %rd39, -16;
	and.b64  	%rd12, %rd39, 3;
	shl.b64 	%rd13, %rd37, 6;
	shl.b64 	%rd14, %rd37, 2;
	cvt.s64.s32 	%rd55, %r1;
	add.s64 	%rd15, %rd8, %rd55;
	cvt.s64.s32 	%rd16, %r4;
	mul.lo.s64 	%rd17, %rd99, %rd7;
	mov.f32 	%f95, 0f00000000;
	mov.b64 	%rd100, 0;
	cvt.u32.u64 	%r23, %rd17;
	cvt.u32.u64 	%r27, %rd7;
$L__BB5_11:
	mov.b64 	%rd101, 0;
	mad.lo.s64 	%rd58, %rd100, %rd16, %rd15;
	cvt.u32.u64 	%r24, %rd100;
	add.s32 	%r25, %r24, %r23;
$L__BB5_12:
	setp.lt.u64 	%p8, %rd39, 16;
	add.s64 	%rd20, %rd58, %rd101;
	cvt.u32.u64 	%r26, %rd101;
	mad.lo.s32 	%r28, %r25, %r27, %r26;
	shl.b32 	%r29, %r28, 2;
	mov.u32 	%r30, sharedKernel;
	add.s32 	%r31, %r30, %r29;
	ld.shared.f32 	%f3, [%r31];
	mov.b64 	%rd105, 0;
	@%p8 bra 	$L__BB5_15;
	shl.b64 	%rd59, %rd20, 2;
	add.s64 	%rd102, %rd1, %rd59;
	mov.u64 	%rd103, %rd11;
$L__BB5_14:
	.pragma "nounroll";
	ld.global.f32 	%f24, [%rd102];
	fma.rn.f32 	%f25, %f3, %f24, %f95;
	add.s64 	%rd60, %rd102, %rd14;
	ld.global.f32 	%f26, [%rd60];
	fma.rn.f32 	%f27, %f3, %f26, %f25;
	add.s64 	%rd61, %rd60, %rd14;
	ld.global.f32 	%f28, [%rd61];
	fma.rn.f32 	%f29, %f3, %f28, %f27;
	add.s64 	%rd62, %rd61, %rd14;
	ld.global.f32 	%f30, [%rd62];
	fma.rn.f32 	%f31, %f3, %f30, %f29;
	add.s64 	%rd63, %rd62, %rd14;
	ld.global.f32 	%f32, [%rd63];
	fma.rn.f32 	%f33, %f3, %f32, %f31;
	add.s64 	%rd64, %rd63, %rd14;
	ld.global.f32 	%f34, [%rd64];
	fma.rn.f32 	%f35, %f3, %f34, %f33;
	add.s64 	%rd65, %rd64, %rd14;
	ld.global.f32 	%f36, [%rd65];
	fma.rn.f32 	%f37, %f3, %f36, %f35;
	add.s64 	%rd66, %rd65, %rd14;
	ld.global.f32 	%f38, [%rd66];
	fma.rn.f32 	%f39, %f3, %f38, %f37;
	add.s64 	%rd67, %rd66, %rd14;
	ld.global.f32 	%f40, [%rd67];
	fma.rn.f32 	%f41, %f3, %f40, %f39;
	add.s64 	%rd68, %rd67, %rd14;
	ld.global.f32 	%f42, [%rd68];
	fma.rn.f32 	%f43, %f3, %f42, %f41;
	add.s64 	%rd69, %rd68, %rd14;
	ld.global.f32 	%f44, [%rd69];
	fma.rn.f32 	%f45, %f3, %f44, %f43;
	add.s64 	%rd70, %rd69, %rd14;
	ld.global.f32 	%f46, [%rd70];
	fma.rn.f32 	%f47, %f3, %f46, %f45;
	add.s64 	%rd71, %rd70, %rd14;
	ld.global.f32 	%f48, [%rd71];
	fma.rn.f32 	%f49, %f3, %f48, %f47;
	add.s64 	%rd72, %rd71, %rd14;
	ld.global.f32 	%f50, [%rd72];
	fma.rn.f32 	%f51, %f3, %f50, %f49;
	add.s64 	%rd73, %rd72, %rd14;
	ld.global.f32 	%f52, [%rd73];
	fma.rn.f32 	%f53, %f3, %f52, %f51;
	add.s64 	%rd74, %rd73, %rd14;
	ld.global.f32 	%f54, [%rd74];
	fma.rn.f32 	%f95, %f3, %f54, %f53;
	add.s64 	%rd103, %rd103, -16;
	add.s64 	%rd102, %rd102, %rd13;
	setp.ne.s64 	%p9, %rd103, 0;
	mov.u64 	%rd105, %rd11;
	@%p9 bra 	$L__BB5_14;
$L__BB5_15:
	setp.eq.s64 	%p10, %rd9, 0;
	@%p10 bra 	$L__BB5_25;
	add.s64 	%rd75, %rd9, -1;
	setp.lt.u64 	%p11, %rd75, 7;
	@%p11 bra 	$L__BB5_18;
	mad.lo.s64 	%rd76, %rd105, %rd37, %rd20;
	shl.b64 	%rd77, %rd76, 2;
	add.s64 	%rd78, %rd1, %rd77;
	ld.global.f32 	%f56, [%rd78];
	fma.rn.f32 	%f57, %f3, %f56, %f95;
	add.s64 	%rd79, %rd78, %rd14;
	ld.global.f32 	%f58, [%rd79];
	fma.rn.f32 	%f59, %f3, %f58, %f57;
	add.s64 	%rd80, %rd79, %rd14;
	ld.global.f32 	%f60, [%rd80];
	fma.rn.f32 	%f61, %f3, %f60, %f59;
	add.s64 	%rd81, %rd80, %rd14;
	ld.global.f32 	%f62, [%rd81];
	fma.rn.f32 	%f63, %f3, %f62, %f61;
	add.s64 	%rd82, %rd81, %rd14;
	ld.global.f32 	%f64, [%rd82];
	fma.rn.f32 	%f65, %f3, %f64, %f63;
	add.s64 	%rd83, %rd82, %rd14;
	ld.global.f32 	%f66, [%rd83];
	fma.rn.f32 	%f67, %f3, %f66, %f65;
	add.s64 	%rd84, %rd83, %rd14;
	ld.global.f32 	%f68, [%rd84];
	fma.rn.f32 	%f69, %f3, %f68, %f67;
	add.s64 	%rd85, %rd84, %rd14;
	ld.global.f32 	%f70, [%rd85];
	fma.rn.f32 	%f95, %f3, %f70, %f69;
	add.s64 	%rd105, %rd105, 8;
$L__BB5_18:
	setp.eq.s64 	%p12, %rd10, 0;
	@%p12 bra 	$L__BB5_25;
	add.s64 	%rd86, %rd10, -1;
	setp.lt.u64 	%p13, %rd86, 3;
	@%p13 bra 	$L__BB5_21;
	mad.lo.s64 	%rd87, %rd105, %rd37, %rd20;
	shl.b64 	%rd88, %rd87, 2;
	add.s64 	%rd89, %rd1, %rd88;
	ld.global.f32 	%f72, [%rd89];
	fma.rn.f32 	%f73, %f3, %f72, %f95;
	add.s64 	%rd90, %rd89, %rd14;
	ld.global.f32 	%f74, [%rd90];
	fma.rn.f32 	%f75, %f3, %f74, %f73;
	add.s64 	%rd91, %rd90, %rd14;
	ld.global.f32 	%f76, [%rd91];
	fma.rn.f32 	%f77, %f3, %f76, %f75;
	add.s64 	%rd92, %rd91, %rd14;
	ld.global.f32 	%f78, [%rd92];
	fma.rn.f32 	%f95, %f3, %f78, %f77;
	add.s64 	%rd105, %rd105, 4;
$L__BB5_21:
	setp.eq.s64 	%p14, %rd12, 0;
	@%p14 bra 	$L__BB5_25;
	setp.eq.s64 	%p15, %rd12, 1;
	mad.lo.s64 	%rd93, %rd105, %rd37, %rd20;
	shl.b64 	%rd94, %rd93, 2;
	add.s64 	%rd31, %rd1, %rd94;
	ld.global.f32 	%f79, [%rd31];
	fma.rn.f32 	%f95, %f3, %f79, %f95;
	@%p15 bra 	$L__BB5_25;
	setp.eq.s64 	%p16, %rd12, 2;
	add.s64 	%rd32, %rd31, %rd14;
	ld.global.f32 	%f80, [%rd32];
	fma.rn.f32 	%f95, %f3, %f80, %f95;
	@%p16 bra 	$L__BB5_25;
	add.s64 	%rd95, %rd32, %rd14;
	ld.global.f32 	%f81, [%rd95];
	fma.rn.f32 	%f95, %f3, %f81, %f95;
$L__BB5_25:
	add.s64 	%rd101, %rd101, 1;
	setp.ne.s64 	%p17, %rd101, %rd6;
	@%p17 bra 	$L__BB5_12;
	add.s64 	%rd100, %rd100, 1;
	setp.ne.s64 	%p18, %rd100, %rd6;
	@%p18 bra 	$L__BB5_11;
$L__BB5_27:
	setp.ge.f32 	%p19, %f95, 0f00000000;
	selp.f32 	%f82, %f95, 0f00000000, %p19;
	cvta.to.global.u64 	%rd96, %rd36;
	shl.b64 	%rd97, %rd2, 2;
	add.s64 	%rd98, %rd96, %rd97;
	ld.global.f32 	%f83, [%rd98];
	add.f32 	%f84, %f82, %f83;
	st.global.f32 	[%rd98], %f84;
$L__BB5_28:
	ret;

}
	// .globl	_Z27batched_convolve_v2_SigmoidPKfS0_Pfiiimmm
.visible .entry _Z27batched_convolve_v2_SigmoidPKfS0_Pfiiimmm(
	.param .u64 .ptr .align 1 _Z27batched_convolve_v2_SigmoidPKfS0_Pfiiimmm_param_0,
	.param .u64 .ptr .align 1 _Z27batched_convolve_v2_SigmoidPKfS0_Pfiiimmm_param_1,
	.param .u64 .ptr .align 1 _Z27batched_convolve_v2_SigmoidPKfS0_Pfiiimmm_param_2,
	.param .u32 _Z27batched_convolve_v2_SigmoidPKfS0_Pfiiimmm_param_3,
	.param .u32 _Z27batched_convolve_v2_SigmoidPKfS0_Pfiiimmm_param_4,
	.param .u32 _Z27batched_convolve_v2_SigmoidPKfS0_Pfiiimmm_param_5,
	.param .u64 _Z27batched_convolve_v2_SigmoidPKfS0_Pfiiimmm_param_6,
	.param .u64 _Z27batched_convolve_v2_SigmoidPKfS0_Pfiiimmm_param_7,
	.param .u64 _Z27batched_convolve_v2_SigmoidPKfS0_Pfiiimmm_param_8
)
{
	.reg .pred 	%p<19>;
	.reg .b32 	%r<32>;
	.reg .b32 	%f<108>;
	.reg .b64 	%rd<105>;
	.reg .b64 	%fd<6>;

	ld.param.u64 	%rd35, [_Z27batched_convolve_v2_SigmoidPKfS0_Pfiiimmm_param_0];
	ld.param.u64 	%rd40, [_Z27batched_convolve_v2_SigmoidPKfS0_Pfiiimmm_param_1];
	ld.param.u64 	%rd36, [_Z27batched_convolve_v2_SigmoidPKfS0_Pfiiimmm_param_2];
	ld.param.u32 	%r3, [_Z27batched_convolve_v2_SigmoidPKfS0_Pfiiimmm_param_3];
	ld.param.u32 	%r4, [_Z27batched_convolve_v2_SigmoidPKfS0_Pfiiimmm_param_4];
	ld.param.u32 	%r5, [_Z27batched_convolve_v2_SigmoidPKfS0_Pfiiimmm_param_5];
	ld.param.u64 	%rd37, [_Z27batched_convolve_v2_SigmoidPKfS0_Pfiiimmm_param_6];
	ld.param.u64 	%rd38, [_Z27batched_convolve_v2_SigmoidPKfS0_Pfiiimmm_param_7];
	ld.param.u64 	%rd39, [_Z27batched_convolve_v2_SigmoidPKfS0_Pfiiimmm_param_8];
	cvta.to.global.u64 	%rd1, %rd40;
	mov.u32 	%r6, %ctaid.x;
	mov.u32 	%r7, %ntid.x;
	mov.u32 	%r8, %tid.x;
	mad.lo.s32 	%r1, %r6, %r7, %r8;
	mov.u32 	%r9, %ctaid.y;
	mov.u32 	%r10, %ntid.y;
	mov.u32 	%r11, %tid.y;
	mad.lo.s32 	%r2, %r9, %r10, %r11;
	setp.ge.s32 	%p1, %r1, %r3;
	@%p1 bra 	$L__BB6_3;
	cvt.u64.u32 	%rd41, %r2;
	cvt.s64.s32 	%rd42, %r3;
	mul.lo.s64 	%rd43, %rd38, %rd42;
	setp.le.u64 	%p2, %rd43, %rd41;
	@%p2 bra 	$L__BB6_3;
	mad.lo.s32 	%r12, %r3, %r2, %r1;
	cvta.to.global.u64 	%rd44, %rd35;
	mul.wide.s32 	%rd45, %r12, 4;
	add.s64 	%rd46, %rd44, %rd45;
	ld.global.f32 	%f19, [%rd46];
	shl.b32 	%r13, %r12, 2;
	mov.u32 	%r14, sharedKernel;
	add.s32 	%r15, %r14, %r13;
	st.shared.f32 	[%r15], %f19;
$L__BB6_3:
	bar.sync 	0;
	setp.ge.s32 	%p3, %r1, %r5;
	@%p3 bra 	$L__BB6_28;
	cvt.u64.u32 	%rd47, %r2;
	cvt.s64.s32 	%rd48, %r5;
	mul.lo.s64 	%rd49, %rd38, %rd48;
	setp.le.u64 	%p4, %rd49, %rd47;
	@%p4 bra 	$L__BB6_28;
	mad.lo.s32 	%r16, %r5, %r2, %r1;
	cvt.s64.s32 	%rd2, %r16;
	or.b64  	%rd50, %rd2, %rd37;
	and.b64  	%rd51, %rd50, -4294967296;
	setp.ne.s64 	%p5, %rd51, 0;
	@%p5 bra 	$L__BB6_7;
	cvt.u32.u64 	%r17, %rd37;
	cvt.u32.u64 	%r18, %rd2;
	div.u32 	%r19, %r18, %r17;
	cvt.u64.u32 	%rd97, %r19;
	bra.uni 	$L__BB6_8;
$L__BB6_7:
	div.u64 	%rd97, %rd2, %rd37;
$L__BB6_8:
	cvt.s64.s32 	%rd6, %r3;
	setp.eq.s32 	%p6, %r3, 0;
	mov.f32 	%f106, 0f00000000;
	@%p6 bra 	$L__BB6_27;
	setp.eq.s64 	%p7, %rd39, 0;
	cvt.u64.u32 	%rd7, %r3;
	mul.lo.s32 	%r20, %r4, %r2;
	cvt.s64.s32 	%rd8, %r20;
	@%p7 bra 	$L__BB6_27;
	and.b64  	%rd9, %rd39, 15;
	and.b64  	%rd10, %rd39, 7;
	and.b64  	%rd11, %rd39, -16;
	and.b64  	%rd12, %rd39, 3;
	shl.b64 	%rd13, %rd37, 6;
	shl.b64 	%rd14, %rd37, 2;
	cvt.s64.s32 	%rd53, %r1;
	add.s64 	%rd15, %rd8, %rd53;
	cvt.s64.s32 	%rd16, %r4;
	mul.lo.s64 	%rd17, %rd97, %rd7;
	mov.f32 	%f106, 0f00000000;
	mov.b64 	%rd98, 0;
	cvt.u32.u64 	%r21, %rd17;
	cvt.u32.u64 	%r25, %rd7;
$L__BB6_11:
	mov.b64 	%rd99, 0;
	mad.lo.s64 	%rd56, %rd98, %rd16, %rd15;
	cvt.u32.u64 	%r22, %rd98;
	add.s32 	%r23, %r22, %r21;
$L__BB6_12:
	setp.lt.u64 	%p8, %rd39, 16;
	add.s64 	%rd20, %rd56, %rd99;
	cvt.u32.u64 	%r24, %rd99;
	mad.lo.s32 	%r26, %r23, %r25, %r24;
	shl.b32 	%r27, %r26, 2;
	mov.u32 	%r28, sharedKernel;
	add.s32 	%r29, %r28, %r27;
	ld.shared.f32 	%f3, [%r29];
	mov.b64 	%rd103, 0;
	@%p8 bra 	$L__BB6_15;
	shl.b64 	%rd57, %rd20, 2;
	add.s64 	%rd100, %rd1, %rd57;
	mov.u64 	%rd101, %rd11;
$L__BB6_14:
	.pragma "nounroll";
	ld.global.f32 	%f24, [%rd100];
	fma.rn.f32 	%f25, %f3, %f24, %f106;
	add.s64 	%rd58, %rd100, %rd14;
	ld.global.f32 	%f26, [%rd58];
	fma.rn.f32 	%f27, %f3, %f26, %f25;
	add.s64 	%rd59, %rd58, %rd14;
	ld.global.f32 	%f28, [%rd59];
	fma.rn.f32 	%f29, %f3, %f28, %f27;
	add.s64 	%rd60, %rd59, %rd14;
	ld.global.f32 	%f30, [%rd60];
	fma.rn.f32 	%f31, %f3, %f30, %f29;
	add.s64 	%rd61, %rd60, %rd14;
	ld.global.f32 	%f32, [%rd61];
	fma.rn.f32 	%f33, %f3, %f32, %f31;
	add.s64 	%rd62, %rd61, %rd14;
	ld.global.f32 	%f34, [%rd62];
	fma.rn.f32 	%f35, %f3, %f34, %f33;
	add.s64 	%rd63, %rd62, %rd14;
	ld.global.f32 	%f36, [%rd63];
	fma.rn.f32 	%f37, %f3, %f36, %f35;
	add.s64 	%rd64, %rd63, %rd14;
	ld.global.f32 	%f38, [%rd64];
	fma.rn.f32 	%f39, %f3, %f38, %f37;
	add.s64 	%rd65, %rd64, %rd14;
	ld.global.f32 	%f40, [%rd65];
	fma.rn.f32 	%f41, %f3, %f40, %f39;
	add.s64 	%rd66, %rd65, %rd14;
	ld.global.f32 	%f42, [%rd66];
	fma.rn.f32 	%f43, %f3, %f42, %f41;
	add.s64 	%rd67, %rd66, %rd14;
	ld.global.f32 	%f44, [%rd67];
	fma.rn.f32 	%f45, %f3, %f44, %f43;
	add.s64 	%rd68, %rd67, %rd14;
	ld.global.f32 	%f46, [%rd68];
	fma.rn.f32 	%f47, %f3, %f46, %f45;
	add.s64 	%rd69, %rd68, %rd14;
	ld.global.f32 	%f48, [%rd69];
	fma.rn.f32 	%f49, %f3, %f48, %f47;
	add.s64 	%rd70, %rd69, %rd14;
	ld.global.f32 	%f50, [%rd70];
	fma.rn.f32 	%f51, %f3, %f50, %f49;
	add.s64 	%rd71, %rd70, %rd14;
	ld.global.f32 	%f52, [%rd71];
	fma.rn.f32 	%f53, %f3, %f52, %f51;
	add.s64 	%rd72, %rd71, %rd14;
	ld.global.f32 	%f54, [%rd72];
	fma.rn.f32 	%f106, %f3, %f54, %f53;
	add.s64 	%rd101, %rd101, -16;
	add.s64 	%rd100, %rd100, %rd13;
	setp.ne.s64 	%p9, %rd101, 0;
	mov.u64 	%rd103, %rd11;
	@%p9 bra 	$L__BB6_14;
$L__BB6_15:
	setp.eq.s64 	%p10, %rd9, 0;
	@%p10 bra 	$L__BB6_25;
	add.s64 	%rd73, %rd9, -1;
	setp.lt.u64 	%p11, %rd73, 7;
	@%p11 bra 	$L__BB6_18;
	mad.lo.s64 	%rd74, %rd103, %rd37, %rd20;
	shl.b64 	%rd75, %rd74, 2;
	add.s64 	%rd76, %rd1, %rd75;
	ld.global.f32 	%f56, [%rd76];
	fma.rn.f32 	%f57, %f3, %f56, %f106;
	add.s64 	%rd77, %rd76, %rd14;
	ld.global.f32 	%f58, [%rd77];
	fma.rn.f32 	%f59, %f3, %f58, %f57;
	add.s64 	%rd78, %rd77, %rd14;
	ld.global.f32 	%f60, [%rd78];
	fma.rn.f32 	%f61, %f3, %f60, %f59;
	add.s64 	%rd79, %rd78, %rd14;
	ld.global.f32 	%f62, [%rd79];
	fma.rn.f32 	%f63, %f3, %f62, %f61;
	add.s64 	%rd80, %rd79, %rd14;
	ld.global.f32 	%f64, [%rd80];
	fma.rn.f32 	%f65, %f3, %f64, %f63;
	add.s64 	%rd81, %rd80, %rd14;
	ld.global.f32 	%f66, [%rd81];
	fma.rn.f32 	%f67, %f3, %f66, %f65;
	add.s64 	%rd82, %rd81, %rd14;
	ld.global.f32 	%f68, [%rd82];
	fma.rn.f32 	%f69, %f3, %f68, %f67;
	add.s64 	%rd83, %rd82, %rd14;
	ld.global.f32 	%f70, [%rd83];
	fma.rn.f32 	%f106, %f3, %f70, %f69;
	add.s64 	%rd103, %rd103, 8;
$L__BB6_18:
	setp.eq.s64 	%p12, %rd10, 0;
	@%p12 bra 	$L__BB6_25;
	add.s64 	%rd84, %rd10, -1;
	setp.lt.u64 	%p13, %rd84, 3;
	@%p13 bra 	$L__BB6_21;
	mad.lo.s64 	%rd85, %rd103, %rd37, %rd20;
	shl.b64 	%rd86, %rd85, 2;
	add.s64 	%rd87, %rd1, %rd86;
	ld.global.f32 	%f72, [%rd87];
	fma.rn.f32 	%f73, %f3, %f72, %f106;
	add.s64 	%rd88, %rd87, %rd14;
	ld.global.f32 	%f74, [%rd88];
	fma.rn.f32 	%f75, %f3, %f74, %f73;
	add.s64 	%rd89, %rd88, %rd14;
	ld.global.f32 	%f76, [%rd89];
	fma.rn.f32 	%f77, %f3, %f76, %f75;
	add.s64 	%rd90, %rd89, %rd14;
	ld.global.f32 	%f78, [%rd90];
	fma.rn.f32 	%f106, %f3, %f78, %f77;
	add.s64 	%rd103, %rd103, 4;
$L__BB6_21:
	setp.eq.s64 	%p14, %rd12, 0;
	@%p14 bra 	$L__BB6_25;
	setp.eq.s64 	%p15, %rd12, 1;
	mad.lo.s64 	%rd91, %rd103, %rd37, %rd20;
	shl.b64 	%rd92, %rd91, 2;
	add.s64 	%rd31, %rd1, %rd92;
	ld.global.f32 	%f79, [%rd31];
	fma.rn.f32 	%f106, %f3, %f79, %f106;
	@%p15 bra 	$L__BB6_25;
	setp.eq.s64 	%p16, %rd12, 2;
	add.s64 	%rd32, %rd31, %rd14;
	ld.global.f32 	%f80, [%rd32];
	fma.rn.f32 	%f106, %f3, %f80, %f106;
	@%p16 bra 	$L__BB6_25;
	add.s64 	%rd93, %rd32, %rd14;
	ld.global.f32 	%f81, [%rd93];
	fma.rn.f32 	%f106, %f3, %f81, %f106;
$L__BB6_25:
	add.s64 	%rd99, %rd99, 1;
	setp.ne.s64 	%p17, %rd99, %rd6;
	@%p17 bra 	$L__BB6_12;
	add.s64 	%rd98, %rd98, 1;
	setp.ne.s64 	%p18, %rd98, %rd6;
	@%p18 bra 	$L__BB6_11;
$L__BB6_27:
	fma.rn.f32 	%f82, %f106, 0fBBBB989D, 0f3F000000;
	cvt.sat.f32.f32 	%f83, %f82;
	mov.f32 	%f84, 0f4B400001;
	mov.f32 	%f85, 0f437C0000;
	fma.rm.f32 	%f86, %f83, %f85, %f84;
	add.f32 	%f87, %f86, 0fCB40007F;
	neg.f32 	%f88, %f87;
	fma.rn.f32 	%f89, %f106, 0fBFB8AA3B, %f88;
	fma.rn.f32 	%f90, %f106, 0fB2A57060, %f89;
	mov.b32 	%r30, %f86;
	shl.b32 	%r31, %r30, 23;
	mov.b32 	%f91, %r31;
	ex2.approx.ftz.f32 	%f92, %f90;
	mul.f32 	%f93, %f92, %f91;
	cvt.f64.f32 	%fd1, %f93;
	add.f64 	%fd2, %fd1, 0d3FF0000000000000;
	rcp.rn.f64 	%fd3, %fd2;
	cvta.to.global.u64 	%rd94, %rd36;
	shl.b64 	%rd95, %rd2, 2;
	add.s64 	%rd96, %rd94, %rd95;
	ld.global.f32 	%f94, [%rd96];
	cvt.f64.f32 	%fd4, %f94;
	add.f64 	%fd5, %fd3, %fd4;
	cvt.rn.f32.f64 	%f95, %fd5;
	st.global.f32 	[%rd96], %f95;
$L__BB6_28:
	ret;

}


// ===== COMPILED SASS (sm_100) =====

	.target	sm_100

	.elftype	@"ET_EXEC"


//--------------------- .note.nv.tkinfo           --------------------------
	.section	.note.nv.tkinfo,"",@"SHT_NOTE"
	.sectionflags	@"SHF_NOTE_NV_TKINFO"
	.tkinfo
        /*0018*/ 	.word	0x00000002
        /*0030*/ 	.string	""
        /*0030*/ 	.string	"ptxas"
        /*0030*/ 	.string	"Cuda compilation tools, release 13.0, V13.0.88"
        /*0030*/ 	.string	"Build cuda_13.0.r13.0/compiler.36424714_0"
        /*0030*/ 	.string	"-arch sm_100 -m 64 "



//--------------------- .note.nv.cuinfo           --------------------------
	.section	.note.nv.cuinfo,"",@"SHT_NOTE"
	.sectionflags	@"SHF_NOTE_NV_CUINFO"
        /*0018*/ 	.short	0x0002
        /*001a*/ 	.short	0x0064
        /*001c*/ 	.short	0x0082
	.zero		2


//--------------------- .nv.info                  --------------------------
	.section	.nv.info,"",@"SHT_CUDA_INFO"
	.align	4


	//----- nvinfo : EIATTR_REGCOUNT
	.align		4
        /*0000*/ 	.byte	0x04, 0x2f
        /*0002*/ 	.short	(.L_2 - .L_1)
	.align		4
.L_1:
        /*0004*/ 	.word	index@(_Z11convolve_v1PKfS0_Pfiii)
        /*0008*/ 	.word	0x0000001f


	//----- nvinfo : EIATTR_FRAME_SIZE
	.align		4
.L_2:
        /*000c*/ 	.byte	0x04, 0x11
        /*000e*/ 	.short	(.L_4 - .L_3)
	.align		4
.L_3:
        /*0010*/ 	.word	index@(_Z11convolve_v1PKfS0_Pfiii)
        /*0014*/ 	.word	0x00000000


	//----- nvinfo : EIATTR_REGCOUNT
	.align		4
.L_4:
        /*0018*/ 	.byte	0x04, 0x2f
        /*001a*/ 	.short	(.L_6 - .L_5)
	.align		4
.L_5:
        /*001c*/ 	.word	index@(_Z16convolve_v1_ReLUPKfS0_Pfiii)
        /*0020*/ 	.word	0x0000001f


	//----- nvinfo : EIATTR_FRAME_SIZE
	.align		4
.L_6:
        /*0024*/ 	.byte	0x04, 0x11
        /*0026*/ 	.short	(.L_8 - .L_7)
	.align		4
.L_7:
        /*0028*/ 	.word	index@(_Z16convolve_v1_ReLUPKfS0_Pfiii)
        /*002c*/ 	.word	0x00000000


	//----- nvinfo : EIATTR_REGCOUNT
	.align		4
.L_8:
        /*0030*/ 	.byte	0x04, 0x2f
        /*0032*/ 	.short	(.L_10 - .L_9)
	.align		4
.L_9:
        /*0034*/ 	.word	index@(_Z19convolve_v1_SigmoidPKfS0_Pfiii)
        /*0038*/ 	.word	0x0000001f


	//----- nvinfo : EIATTR_FRAME_SIZE
	.align		4
.L_10:
        /*003c*/ 	.byte	0x04, 0x11
        /*003e*/ 	.short	(.L_12 - .L_11)
	.align		4
.L_11:
        /*0040*/ 	.word	index@($__internal_6_$__cuda_sm20_dblrcp_rn_slowpath_v3)
        /*0044*/ 	.word	0x00000000


	//----- nvinfo : EIATTR_FRAME_SIZE
	.align		4
.L_12:
        /*0048*/ 	.byte	0x04, 0x11
        /*004a*/ 	.short	(.L_14 - .L_13)
	.align		4
.L_13:
        /*004c*/ 	.word	index@(_Z19convolve_v1_SigmoidPKfS0_Pfiii)
        /*0050*/ 	.word	0x00000000


	//----- nvinfo : EIATTR_REGCOUNT
	.align		4
.L_14:
        /*0054*/ 	.byte	0x04, 0x2f
        /*0056*/ 	.short	(.L_16 - .L_15)
	.align		4
.L_15:
        /*0058*/ 	.word	index@(_Z24batched_convolve_v1_ReLUPKfS0_Pfiiimm)
        /*005c*/ 	.word	0x00000020


	//----- nvinfo : EIATTR_FRAME_SIZE
	.align		4
.L_16:
        /*0060*/ 	.byte	0x04, 0x11
        /*0062*/ 	.short	(.L_18 - .L_17)
	.align		4
.L_17:
        /*0064*/ 	.word	index@($__internal_5_$__cuda_sm20_div_u64)
        /*0068*/ 	.word	0x00000000


	//----- nvinfo : EIATTR_FRAME_SIZE
	.align		4
.L_18:
        /*006c*/ 	.byte	0x04, 0x11
        /*006e*/ 	.short	(.L_20 - .L_19)
	.align		4
.L_19:
        /*0070*/ 	.word	index@(_Z24batched_convolve_v1_ReLUPKfS0_Pfiiimm)
        /*0074*/ 	.word	0x00000000


	//----- nvinfo : EIATTR_REGCOUNT
	.align		4
.L_20:
        /*0078*/ 	.byte	0x04, 0x2f
        /*007a*/ 	.short	(.L_22 - .L_21)
	.align		4
.L_21:
        /*007c*/ 	.word	index@(_Z27batched_convolve_v1_SigmoidPKfS0_Pfiiimm)
        /*0080*/ 	.word	0x00000020


	//----- nvinfo : EIATTR_FRAME_SIZE
	.align		4
.L_22:
        /*0084*/ 	.byte	0x04, 0x11
        /*0086*/ 	.short	(.L_24 - .L_23)
	.align		4
.L_23:
        /*0088*/ 	.word	index@($__internal_4_$__cuda_sm20_div_u64)
        /*008c*/ 	.word	0x00000000


	//----- nvinfo : EIATTR_FRAME_SIZE
	.align		4
.L_24:
        /*0090*/ 	.byte	0x04, 0x11
        /*0092*/ 	.short	(.L_26 - .L_25)
	.align		4
.L_25:
        /*0094*/ 	.word	index@($__internal_3_$__cuda_sm20_dblrcp_rn_slowpath_v3)
        /*0098*/ 	.word	0x00000000


	//----- nvinfo : EIATTR_FRAME_SIZE
	.align		4
.L_26:
        /*009c*/ 	.byte	0x04, 0x11
        /*009e*/ 	.short	(.L_28 - .L_27)
	.align		4
.L_27:
        /*00a0*/ 	.word	index@(_Z27batched_convolve_v1_SigmoidPKfS0_Pfiiimm)
        /*00a4*/ 	.word	0x00000000


	//----- nvinfo : EIATTR_REGCOUNT
	.align		4
.L_28:
        /*00a8*/ 	.byte	0x04, 0x2f
        /*00aa*/ 	.short	(.L_30 - .L_29)
	.align		4
.L_29:
        /*00ac*/ 	.word	index@(_Z24batched_convolve_v2_ReLUPKfS0_Pfiiimmm)
        /*00b0*/ 	.word	0x00000020


	//----- nvinfo : EIATTR_FRAME_SIZE
	.align		4
.L_30:
        /*00b4*/ 	.byte	0x04, 0x11
        /*00b6*/ 	.short	(.L_32 - .L_31)
	.align		4
.L_31:
        /*00b8*/ 	.word	index@($__internal_2_$__cuda_sm20_div_u64)
        /*00bc*/ 	.word	0x00000000


	//----- nvinfo : EIATTR_FRAME_SIZE
	.align		4
.L_32:
        /*00c0*/ 	.byte	0x04, 0x11
        /*00c2*/ 	.short	(.L_34 - .L_33)
	.align		4
.L_33:
        /*00c4*/ 	.word	index@(_Z24batched_convolve_v2_ReLUPKfS0_Pfiiimmm)
        /*00c8*/ 	.word	0x00000000


	//----- nvinfo : EIATTR_REGCOUNT
	.align		4
.L_34:
        /*00cc*/ 	.byte	0x04, 0x2f
        /*00ce*/ 	.short	(.L_36 - .L_35)
	.align		4
.L_35:
        /*00d0*/ 	.word	index@(_Z27batched_convolve_v2_SigmoidPKfS0_Pfiiimmm)
        /*00d4*/ 	.word	0x00000020


	//----- nvinfo : EIATTR_FRAME_SIZE
	.align		4
.L_36:
        /*00d8*/ 	.byte	0x04, 0x11
        /*00da*/ 	.short	(.L_38 - .L_37)
	.align		4
.L_37:
        /*00dc*/ 	.word	index@($__internal_1_$__cuda_sm20_div_u64)
        /*00e0*/ 	.word	0x00000000


	//----- nvinfo : EIATTR_FRAME_SIZE
	.align		4
.L_38:
        /*00e4*/ 	.byte	0x04, 0x11
        /*00e6*/ 	.short	(.L_40 - .L_39)
	.align		4
.L_39:
        /*00e8*/ 	.word	index@($__internal_0_$__cuda_sm20_dblrcp_rn_slowpath_v3)
        /*00ec*/ 	.word	0x00000000


	//----- nvinfo : EIATTR_FRAME_SIZE
	.align		4
.L_40:
        /*00f0*/ 	.byte	0x04, 0x11
        /*00f2*/ 	.short	(.L_42 - .L_41)
	.align		4
.L_41:
        /*00f4*/ 	.word	index@(_Z27batched_convolve_v2_SigmoidPKfS0_Pfiiimmm)
        /*00f8*/ 	.word	0x00000000


	//----- nvinfo : EIATTR_MIN_STACK_SIZE
	.align		4
.L_42:
        /*00fc*/ 	.byte	0x04, 0x12
        /*00fe*/ 	.short	(.L_44 - .L_43)
	.align		4
.L_43:
        /*0100*/ 	.word	index@(_Z27batched_convolve_v2_SigmoidPKfS0_Pfiiimmm)
        /*0104*/ 	.word	0x00000000


	//----- nvinfo : EIATTR_MIN_STACK_SIZE
	.align		4
.L_44:
        /*0108*/ 	.byte	0x04, 0x12
        /*010a*/ 	.short	(.L_46 - .L_45)
	.align		4
.L_45:
        /*010c*/ 	.word	index@(_Z24batched_convolve_v2_ReLUPKfS0_Pfiiimmm)
        /*0110*/ 	.word	0x00000000


	//----- nvinfo : EIATTR_MIN_STACK_SIZE
	.align		4
.L_46:
        /*0114*/ 	.byte	0x04, 0x12
        /*0116*/ 	.short	(.L_48 - .L_47)
	.align		4
.L_47:
        /*0118*/ 	.word	index@(_Z27batched_convolve_v1_SigmoidPKfS0_Pfiiimm)
        /*011c*/ 	.word	0x00000000


	//----- nvinfo : EIATTR_MIN_STACK_SIZE
	.align		4
.L_48:
        /*0120*/ 	.byte	0x04, 0x12
        /*0122*/ 	.short	(.L_50 - .L_49)
	.align		4
.L_49:
        /*0124*/ 	.word	index@(_Z24batched_convolve_v1_ReLUPKfS0_Pfiiimm)
        /*0128*/ 	.word	0x00000000


	//----- nvinfo : EIATTR_MIN_STACK_SIZE
	.align		4
.L_50:
        /*012c*/ 	.byte	0x04, 0x12
        /*012e*/ 	.short	(.L_52 - .L_51)
	.align		4
.L_51:
        /*0130*/ 	.word	index@(_Z19convolve_v1_SigmoidPKfS0_Pfiii)
        /*0134*/ 	.word	0x00000000


	//----- nvinfo : EIATTR_MIN_STACK_SIZE
	.align		4
.L_52:
        /*0138*/ 	.byte	0x04, 0x12
        /*013a*/ 	.short	(.L_54 - .L_53)
	.align		4
.L_53:
        /*013c*/ 	.word	index@(_Z16convolve_v1_ReLUPKfS0_Pfiii)
        /*0140*/ 	.word	0x00000000


	//----- nvinfo : EIATTR_MIN_STACK_SIZE
	.align		4
.L_54:
        /*0144*/ 	.byte	0x04, 0x12
        /*0146*/ 	.short	(.L_56 - .L_55)
	.align		4
.L_55:
        /*0148*/ 	.word	index@(_Z11convolve_v1PKfS0_Pfiii)
        /*014c*/ 	.word	0x00000000
.L_56:


//--------------------- .nv.compat                --------------------------
	.section	.nv.compat,"",@"SHT_CUDA_COMPAT_INFO"
	.align	4
        /*0000*/ 	.byte	0x02, 0x09, 0x00, 0x00, 0x02, 0x02, 0x01, 0x00, 0x02, 0x05, 0x05, 0x00, 0x03, 0x07, 0x01, 0x01
        /*0010*/ 	.byte	0x02, 0x03, 0x00, 0x00, 0x02, 0x06, 0x01, 0x00, 0x04, 0x0b, 0x08, 0x00, 0x01, 0x00, 0x00, 0x00
        /*0020*/ 	.byte	0x00, 0x00, 0x00, 0x00


//--------------------- .nv.info._Z27batched_convolve_v2_SigmoidPKfS0_Pfiiimmm --------------------------
	.section	.nv.info._Z27batched_convolve_v2_SigmoidPKfS0_Pfiiimmm,"",@"SHT_CUDA_INFO"
	.sectionflags	@""
	.align	4


	//----- nvinfo : EIATTR_CUDA_API_VERSION
	.align		4
        /*0000*/ 	.byte	0x04, 0x37
        /*0002*/ 	.short	(.L_58 - .L_57)
.L_57:
        /*0004*/ 	.word	0x00000082


	//----- nvinfo : EIATTR_KPARAM_INFO
	.align		4
.L_58:
        /*0008*/ 	.byte	0x04, 0x17
        /*000a*/ 	.short	(.L_60 - .L_59)
.L_59:
        /*000c*/ 	.word	0x00000000
        /*0010*/ 	.short	0x0008
        /*0012*/ 	.short	0x0038
        /*0014*/ 	.byte	0x00, 0xf0, 0x21, 0x00


	//----- nvinfo : EIATTR_KPARAM_INFO
	.align		4
.L_60:
        /*0018*/ 	.byte	0x04, 0x17
        /*001a*/ 	.short	(.L_62 - .L_61)
.L_61:
        /*001c*/ 	.word	0x00000000
        /*0020*/ 	.short	0x0007
        /*0022*/ 	.short	0x0030
        /*0024*/ 	.byte	0x00, 0xf0, 0x21, 0x00


	//----- nvinfo : EIATTR_KPARAM_INFO
	.align		4
.L_62:
        /*0028*/ 	.byte	0x04, 0x17
        /*002a*/ 	.short	(.L_64 - .L_63)
.L_63:
        /*002c*/ 	.word	0x00000000
        /*0030*/ 	.short	0x0006
        /*0032*/ 	.short	0x0028
        /*0034*/ 	.byte	0x00, 0xf0, 0x21, 0x00


	//----- nvinfo : EIATTR_KPARAM_INFO
	.align		4
.L_64:
        /*0038*/ 	.byte	0x04, 0x17
        /*003a*/ 	.short	(.L_66 - .L_65)
.L_65:
        /*003c*/ 	.word	0x00000000
        /*0040*/ 	.short	0x0005
        /*0042*/ 	.short	0x0020
        /*0044*/ 	.byte	0x00, 0xf0, 0x11, 0x00


	//----- nvinfo : EIATTR_KPARAM_INFO
	.align		4
.L_66:
        /*0048*/ 	.byte	0x04, 0x17
        /*004a*/ 	.short	(.L_68 - .L_67)
.L_67:
        /*004c*/ 	.word	0x00000000
        /*0050*/ 	.short	0x0004
        /*0052*/ 	.short	0x001c
        /*0054*/ 	.byte	0x00, 0xf0, 0x11, 0x00


	//----- nvinfo : EIATTR_KPARAM_INFO
	.align		4
.L_68:
        /*0058*/ 	.byte	0x04, 0x17
        /*005a*/ 	.short	(.L_70 - .L_69)
.L_69:
        /*005c*/ 	.word	0x00000000
        /*0060*/ 	.short	0x0003
        /*0062*/ 	.short	0x0018
        /*0064*/ 	.byte	0x00, 0xf0, 0x11, 0x00


	//----- nvinfo : EIATTR_KPARAM_INFO
	.align		4
.L_70:
        /*0068*/ 	.byte	0x04, 0x17
        /*006a*/ 	.short	(.L_72 - .L_71)
.L_71:
        /*006c*/ 	.word	0x00000000
        /*0070*/ 	.short	0x0002
        /*0072*/ 	.short	0x0010
        /*0074*/ 	.byte	0x00, 0xf5, 0x21, 0x00


	//----- nvinfo : EIATTR_KPARAM_INFO
	.align		4
.L_72:
        /*0078*/ 	.byte	0x04, 0x17
        /*007a*/ 	.short	(.L_74 - .L_73)
.L_73:
        /*007c*/ 	.word	0x00000000
        /*0080*/ 	.short	0x0001
        /*0082*/ 	.short	0x0008
        /*0084*/ 	.byte	0x00, 0xf5, 0x21, 0x00


	//----- nvinfo : EIATTR_KPARAM_INFO
	.align		4
.L_74:
        /*0088*/ 	.byte	0x04, 0x17
        /*008a*/ 	.short	(.L_76 - .L_75)
.L_75:
        /*008c*/ 	.word	0x00000000
        /*0090*/ 	.short	0x0000
        /*0092*/ 	.short	0x0000
        /*0094*/ 	.byte	0x00, 0xf5, 0x21, 0x00


	//----- nvinfo : EIATTR_SPARSE_MMA_MASK
	.align		4
.L_76:
        /*0098*/ 	.byte	0x03, 0x50
        /*009a*/ 	.short	0x0000


	//----- nvinfo : EIATTR_MAXREG_COUNT
	.align		4
        /*009c*/ 	.byte	0x03, 0x1b
        /*009e*/ 	.short	0x00ff


	//----- nvinfo : EIATTR_NUM_BARRIERS
	.align		4
        /*00a0*/ 	.byte	0x02, 0x4c
        /*00a2*/ 	.byte	0x01
	.zero		1


	//----- nvinfo : EIATTR_MERCURY_ISA_VERSION
	.align		4
        /*00a4*/ 	.byte	0x03, 0x5f
        /*00a6*/ 	.short	0x0101


	//----- nvinfo : EIATTR_VRC_CTA_INIT_COUNT
	.align		4
        /*00a8*/ 	.byte	0x02, 0x4a
	.zero		1
	.zero		1


	//----- nvinfo : EIATTR_EXIT_INSTR_OFFSETS
	.align		4
        /*00ac*/ 	.byte	0x04, 0x1c
        /*00ae*/ 	.short	(.L_78 - .L_77)


	//   ....[0]....
.L_77:
        /*00b0*/ 	.word	0x00000240


	//   ....[1]....
        /*00b4*/ 	.word	0x000002d0


	//   ....[2]....
        /*00b8*/ 	.word	0x00001690


	//----- nvinfo : EIATTR_CRS_STACK_SIZE
	.align		4
.L_78:
        /*00bc*/ 	.byte	0x04, 0x1e
        /*00be*/ 	.short	(.L_80 - .L_79)
.L_79:
        /*00c0*/ 	.word	0x00000000


	//----- nvinfo : EIATTR_CBANK_PARAM_SIZE
	.align		4
.L_80:
        /*00c4*/ 	.byte	0x03, 0x19
        /*00c6*/ 	.short	0x0040


	//----- nvinfo : EIATTR_PARAM_CBANK
	.align		4
        /*00c8*/ 	.byte	0x04, 0x0a
        /*00ca*/ 	.short	(.L_82 - .L_81)
	.align		4
.L_81:
        /*00cc*/ 	.word	index@(.nv.constant0._Z27batched_convolve_v2_SigmoidPKfS0_Pfiiimmm)
        /*00d0*/ 	.short	0x0380
        /*00d2*/ 	.short	0x0040


	//----- nvinfo : EIATTR_SW_WAR
	.align		4
.L_82:
        /*00d4*/ 	.byte	0x04, 0x36
        /*00d6*/ 	.short	(.L_84 - .L_83)
.L_83:
        /*00d8*/ 	.word	0x00000008
.L_84:


//--------------------- .nv.info._Z24batched_convolve_v2_ReLUPKfS0_Pfiiimmm --------------------------
	.section	.nv.info._Z24batched_convolve_v2_ReLUPKfS0_Pfiiimmm,"",@"SHT_CUDA_INFO"
	.sectionflags	@""
	.align	4


	//----- nvinfo : EIATTR_CUDA_API_VERSION
	.align		4
        /*0000*/ 	.byte	0x04, 0x37
        /*0002*/ 	.short	(.L_86 - .L_85)
.L_85:
        /*0004*/ 	.word	0x00000082


	//----- nvinfo : EIATTR_KPARAM_INFO
	.align		4
.L_86:
        /*0008*/ 	.byte	0x04, 0x17
        /*000a*/ 	.short	(.L_88 - .L_87)
.L_87:
        /*000c*/ 	.word	0x00000000
        /*0010*/ 	.short	0x0008
        /*0012*/ 	.short	0x0038
        /*0014*/ 	.byte	0x00, 0xf0, 0x21, 0x00


	//----- nvinfo : EIATTR_KPARAM_INFO
	.align		4
.L_88:
        /*0018*/ 	.byte	0x04, 0x17
        /*001a*/ 	.short	(.L_90 - .L_89)
.L_89:
        /*001c*/ 	.word	0x00000000
        /*0020*/ 	.short	0x0007
        /*0022*/ 	.short	0x0030
        /*0024*/ 	.byte	0x00, 0xf0, 0x21, 0x00


	//----- nvinfo : EIATTR_KPARAM_INFO
	.align		4
.L_90:
        /*0028*/ 	.byte	0x04, 0x17
        /*002a*/ 	.short	(.L_92 - .L_91)
.L_91:
        /*002c*/ 	.word	0x00000000
        /*0030*/ 	.short	0x0006
        /*0032*/ 	.short	0x0028
        /*0034*/ 	.byte	0x00, 0xf0, 0x21, 0x00


	//----- nvinfo : EIATTR_KPARAM_INFO
	.align		4
.L_92:
        /*0038*/ 	.byte	0x04, 0x17
        /*003a*/ 	.short	(.L_94 - .L_93)
.L_93:
        /*003c*/ 	.word	0x00000000
        /*0040*/ 	.short	0x0005
        /*0042*/ 	.short	0x0020
        /*0044*/ 	.byte	0x00, 0xf0, 0x11, 0x00


	//----- nvinfo : EIATTR_KPARAM_INFO
	.align		4
.L_94:
        /*0048*/ 	.byte	0x04, 0x17
        /*004a*/ 	.short	(.L_96 - .L_95)
.L_95:
        /*004c*/ 	.word	0x00000000
        /*0050*/ 	.short	0x0004
        /*0052*/ 	.short	0x001c
        /*0054*/ 	.byte	0x00, 0xf0, 0x11, 0x00


	//----- nvinfo : EIATTR_KPARAM_INFO
	.align		4
.L_96:
        /*0058*/ 	.byte	0x04, 0x17
        /*005a*/ 	.short	(.L_98 - .L_97)
.L_97:
        /*005c*/ 	.word	0x00000000
        /*0060*/ 	.short	0x0003
        /*0062*/ 	.short	0x0018
        /*0064*/ 	.byte	0x00, 0xf0, 0x11, 0x00


	//----- nvinfo : EIATTR_KPARAM_INFO
	.align		4
.L_98:
        /*0068*/ 	.byte	0x04, 0x17
        /*006a*/ 	.short	(.L_100 - .L_99)
.L_99:
        /*006c*/ 	.word	0x00000000
        /*0070*/ 	.short	0x0002
        /*0072*/ 	.short	0x0010
        /*0074*/ 	.byte	0x00, 0xf5, 0x21, 0x00


	//----- nvinfo : EIATTR_KPARAM_INFO
	.align		4
.L_100:
        /*0078*/ 	.byte	0x04, 0x17
        /*007a*/ 	.short	(.L_102 - .L_101)
.L_101:
        /*007c*/ 	.word	0x00000000
        /*0080*/ 	.short	0x0001
        /*0082*/ 	.short	0x0008
        /*0084*/ 	.byte	0x00, 0xf5, 0x21, 0x00


	//----- nvinfo : EIATTR_KPARAM_INFO
	.align		4
.L_102:
        /*0088*/ 	.byte	0x04, 0x17
        /*008a*/ 	.short	(.L_104 - .L_103)
.L_103:
        /*008c*/ 	.word	0x00000000
        /*0090*/ 	.short	0x0000
        /*0092*/ 	.short	0x0000
        /*0094*/ 	.byte	0x00, 0xf5, 0x21, 0x00


	//----- nvinfo : EIATTR_SPARSE_MMA_MASK
	.align		4
.L_104:
        /*0098*/ 	.byte	0x03, 0x50
        /*009a*/ 	.short	0x0000


	//----- nvinfo : EIATTR_MAXREG_COUNT
	.align		4
        /*009c*/ 	.byte	0x03, 0x1b
        /*009e*/ 	.short	0x00ff


	//----- nvinfo : EIATTR_NUM_BARRIERS
	.align		4
        /*00a0*/ 	.byte	0x02, 0x4c
        /*00a2*/ 	.byte	0x01
	.zero		1


	//----- nvinfo : EIATTR_EXTERNS
	.align		4
        /*00a4*/ 	.byte	0x04, 0x0f
        /*00a6*/ 	.short	(.L_106 - .L_105)


	//   ....[0]....
	.align		4
.L_105:
        /*00a8*/ 	.word	index@(vprintf)


	//----- nvinfo : EIATTR_MERCURY_ISA_VERSION
	.align		4
.L_106:
        /*00ac*/ 	.byte	0x03, 0x5f
        /*00ae*/ 	.short	0x0101


	//----- nvinfo : EIATTR_VRC_CTA_INIT_COUNT
	.align		4
        /*00b0*/ 	.byte	0x02, 0x4a
	.zero		1
	.zero		1


	//----- nvinfo : EIATTR_SYSCALL_OFFSETS
	.align		4
        /*00b4*/ 	.byte	0x04, 0x46
        /*00b6*/ 	.short	(.L_108 - .L_107)


	//   ....[0]....
.L_107:
        /*00b8*/ 	.word	0x000001d0


	//----- nvinfo : EIATTR_EXIT_INSTR_OFFSETS
	.align		4
.L_108:
        /*00bc*/ 	.byte	0x04, 0x1c
        /*00be*/ 	.short	(.L_110 - .L_109)


	//   ....[0]....
.L_109:
        /*00c0*/ 	.word	0x000002c0


	//   ....[1]....
        /*00c4*/ 	.word	0x00000360


	//   ....[2]....
        /*00c8*/ 	.word	0x00001570


	//----- nvinfo : EIATTR_CRS_STACK_SIZE
	.align		4
.L_110:
        /*00cc*/ 	.byte	0x04, 0x1e
        /*00ce*/ 	.short	(.L_112 - .L_111)
.L_111:
        /*00d0*/ 	.word	0x00000000


	//----- nvinfo : EIATTR_CBANK_PARAM_SIZE
	.align		4
.L_112:
        /*00d4*/ 	.byte	0x03, 0x19
        /*00d6*/ 	.short	0x0040


	//----- nvinfo : EIATTR_PARAM_CBANK
	.align		4
        /*00d8*/ 	.byte	0x04, 0x0a
        /*00da*/ 	.short	(.L_114 - .L_113)
	.align		4
.L_113:
        /*00dc*/ 	.word	index@(.nv.constant0._Z24batched_convolve_v2_ReLUPKfS0_Pfiiimmm)
        /*00e0*/ 	.short	0x0380
        /*00e2*/ 	.short	0x0040


	//----- nvinfo : EIATTR_SW_WAR
	.align		4
.L_114:
        /*00e4*/ 	.byte	0x04, 0x36
        /*00e6*/ 	.short	(.L_116 - .L_115)
.L_115:
        /*00e8*/ 	.word	0x00000008
.L_116:


//--------------------- .nv.info._Z27batched_convolve_v1_SigmoidPKfS0_Pfiiimm --------------------------
	.section	.nv.info._Z27batched_convolve_v1_SigmoidPKfS0_Pfiiimm,"",@"SHT_CUDA_INFO"
	.sectionflags	@""
	.align	4


	//----- nvinfo : EIATTR_CUDA_API_VERSION
	.align		4
        /*0000*/ 	.byte	0x04, 0x37
        /*0002*/ 	.short	(.L_118 - .L_117)
.L_117:
        /*0004*/ 	.word	0x00000082


	//----- nvinfo : EIATTR_KPARAM_INFO
	.align		4
.L_118:
        /*0008*/ 	.byte	0x04, 0x17
        /*000a*/ 	.short	(.L_120 - .L_119)
.L_119:
        /*000c*/ 	.word	0x00000000
        /*0010*/ 	.short	0x0007
        /*0012*/ 	.short	0x0030
        /*0014*/ 	.byte	0x00, 0xf0, 0x21, 0x00


	//----- nvinfo : EIATTR_KPARAM_INFO
	.align		4
.L_120:
        /*0018*/ 	.byte	0x04, 0x17
        /*001a*/ 	.short	(.L_122 - .L_121)
.L_121:
        /*001c*/ 	.word	0x00000000
        /*0020*/ 	.short	0x0006
        /*0022*/ 	.short	0x0028
        /*0024*/ 	.byte	0x00, 0xf0, 0x21, 0x00


	//----- nvinfo : EIATTR_KPARAM_INFO
	.align		4
.L_122:
        /*0028*/ 	.byte	0x04, 0x17
        /*002a*/ 	.short	(.L_124 - .L_123)
.L_123:
        /*002c*/ 	.word	0x00000000
        /*0030*/ 	.short	0x0005
        /*0032*/ 	.short	0x0020
        /*0034*/ 	.byte	0x00, 0xf0, 0x11, 0x00


	//----- nvinfo : EIATTR_KPARAM_INFO
	.align		4
.L_124:
        /*0038*/ 	.byte	0x04, 0x17
        /*003a*/ 	.short	(.L_126 - .L_125)
.L_125:
        /*003c*/ 	.word	0x00000000
        /*0040*/ 	.short	0x0004
        /*0042*/ 	.short	0x001c
        /*0044*/ 	.byte	0x00, 0xf0, 0x11, 0x00


	//----- nvinfo : EIATTR_KPARAM_INFO
	.align		4
.L_126:
        /*0048*/ 	.byte	0x04, 0x17
        /*004a*/ 	.short	(.L_128 - .L_127)
.L_127:
        /*004c*/ 	.word	0x00000000
        /*0050*/ 	.short	0x0003
        /*0052*/ 	.short	0x0018
        /*0054*/ 	.byte	0x00, 0xf0, 0x11, 0x00


	//----- nvinfo : EIATTR_KPARAM_INFO
	.align		4
.L_128:
        /*0058*/ 	.byte	0x04, 0x17
        /*005a*/ 	.short	(.L_130 - .L_129)
.L_129:
        /*005c*/ 	.word	0x00000000
        /*0060*/ 	.short	0x0002
        /*0062*/ 	.short	0x0010
        /*0064*/ 	.byte	0x00, 0xf5, 0x21, 0x00


	//----- nvinfo : EIATTR_KPARAM_INFO
	.align		4
.L_130:
        /*0068*/ 	.byte	0x04, 0x17
        /*006a*/ 	.short	(.L_132 - .L_131)
.L_131:
        /*006c*/ 	.word	0x00000000
        /*0070*/ 	.short	0x0001
        /*0072*/ 	.short	0x0008
        /*0074*/ 	.byte	0x00, 0xf5, 0x21, 0x00


	//----- nvinfo : EIATTR_KPARAM_INFO
	.align		4
.L_132:
        /*0078*/ 	.byte	0x04, 0x17
        /*007a*/ 	.short	(.L_134 - .L_133)
.L_133:
        /*007c*/ 	.word	0x00000000
        /*0080*/ 	.short	0x0000
        /*0082*/ 	.short	0x0000
        /*0084*/ 	.byte	0x00, 0xf5, 0x21, 0x00


	//----- nvinfo : EIATTR_SPARSE_MMA_MASK
	.align		4
.L_134:
        /*0088*/ 	.byte	0x03, 0x50
        /*008a*/ 	.short	0x0000


	//----- nvinfo : EIATTR_MAXREG_COUNT
	.align		4
        /*008c*/ 	.byte	0x03, 0x1b
        /*008e*/ 	.short	0x00ff


	//----- nvinfo : EIATTR_NUM_BARRIERS
	.align		4
        /*0090*/ 	.byte	0x02, 0x4c
        /*0092*/ 	.byte	0x01
	.zero		1


	//----- nvinfo : EIATTR_MERCURY_ISA_VERSION
	.align		4
        /*0094*/ 	.byte	0x03, 0x5f
        /*0096*/ 	.short	0x0101


	//----- nvinfo : EIATTR_VRC_CTA_INIT_COUNT
	.align		4
        /*0098*/ 	.byte	0x02, 0x4a
	.zero		1
	.zero		1


	//----- nvinfo : EIATTR_EXIT_INSTR_OFFSETS
	.align		4
        /*009c*/ 	.byte	0x04, 0x1c
        /*009e*/ 	.short	(.L_136 - .L_135)


	//   ....[0]....
.L_135:
        /*00a0*/ 	.word	0x00000240


	//   ....[1]....
        /*00a4*/ 	.word	0x000002d0


	//   ....[2]....
        /*00a8*/ 	.word	0x00001010


	//----- nvinfo : EIATTR_CRS_STACK_SIZE
	.align		4
.L_136:
        /*00ac*/ 	.byte	0x04, 0x1e
        /*00ae*/ 	.short	(.L_138 - .L_137)
.L_137:
        /*00b0*/ 	.word	0x00000000


	//----- nvinfo : EIATTR_CBANK_PARAM_SIZE
	.align		4
.L_138:
        /*00b4*/ 	.byte	0x03, 0x19
        /*00b6*/ 	.short	0x0038


	//----- nvinfo : EIATTR_PARAM_CBANK
	.align		4
        /*00b8*/ 	.byte	0x04, 0x0a
        /*00ba*/ 	.short	(.L_140 - .L_139)
	.align		4
.L_139:
        /*00bc*/ 	.word	index@(.nv.constant0._Z27batched_convolve_v1_SigmoidPKfS0_Pfiiimm)
        /*00c0*/ 	.short	0x0380
        /*00c2*/ 	.short	0x0038


	//----- nvinfo : EIATTR_SW_WAR
	.align		4
.L_140:
        /*00c4*/ 	.byte	0x04, 0x36
        /*00c6*/ 	.short	(.L_142 - .L_141)
.L_141:
        /*00c8*/ 	.word	0x00000008
.L_142:


//--------------------- .nv.info._Z24batched_convolve_v1_ReLUPKfS0_Pfiiimm --------------------------
	.section	.nv.info._Z24batched_convolve_v1_ReLUPKfS0_Pfiiimm,"",@"SHT_CUDA_INFO"
	.sectionflags	@""
	.align	4


	//----- nvinfo : EIATTR_CUDA_API_VERSION
	.align		4
        /*0000*/ 	.byte	0x04, 0x37
        /*0002*/ 	.short	(.L_144 - .L_143)
.L_143:
        /*0004*/ 	.word	0x00000082


	//----- nvinfo : EIATTR_KPARAM_INFO
	.align		4
.L_144:
        /*0008*/ 	.byte	0x04, 0x17
        /*000a*/ 	.short	(.L_146 - .L_145)
.L_145:
        /*000c*/ 	.word	0x00000000
        /*0010*/ 	.short	0x0007
        /*0012*/ 	.short	0x0030
        /*0014*/ 	.byte	0x00, 0xf0, 0x21, 0x00


	//----- nvinfo : EIATTR_KPARAM_INFO
	.align		4
.L_146:
        /*0018*/ 	.byte	0x04, 0x17
        /*001a*/ 	.short	(.L_148 - .L_147)
.L_147:
        /*001c*/ 	.word	0x00000000
        /*0020*/ 	.short	0x0006
        /*0022*/ 	.short	0x0028
        /*0024*/ 	.byte	0x00, 0xf0, 0x21, 0x00


	//----- nvinfo : EIATTR_KPARAM_INFO
	.align		4
.L_148:
        /*0028*/ 	.byte	0x04, 0x17
        /*002a*/ 	.short	(.L_150 - .L_149)
.L_149:
        /*002c*/ 	.word	0x00000000
        /*0030*/ 	.short	0x0005
        /*0032*/ 	.short	0x0020
        /*0034*/ 	.byte	0x00, 0xf0, 0x11, 0x00


	//----- nvinfo : EIATTR_KPARAM_INFO
	.align		4
.L_150:
        /*0038*/ 	.byte	0x04, 0x17
        /*003a*/ 	.short	(.L_152 - .L_151)
.L_151:
        /*003c*/ 	.word	0x00000000
        /*0040*/ 	.short	0x0004
        /*0042*/ 	.short	0x001c
        /*0044*/ 	.byte	0x00, 0xf0, 0x11, 0x00


	//----- nvinfo : EIATTR_KPARAM_INFO
	.align		4
.L_152:
        /*0048*/ 	.byte	0x04, 0x17
        /*004a*/ 	.short	(.L_154 - .L_153)
.L_153:
        /*004c*/ 	.word	0x00000000
        /*0050*/ 	.short	0x0003
        /*0052*/ 	.short	0x0018
        /*0054*/ 	.byte	0x00, 0xf0, 0x11, 0x00


	//----- nvinfo : EIATTR_KPARAM_INFO
	.align		4
.L_154:
        /*0058*/ 	.byte	0x04, 0x17
        /*005a*/ 	.short	(.L_156 - .L_155)
.L_155:
        /*005c*/ 	.word	0x00000000
        /*0060*/ 	.short	0x0002
        /*0062*/ 	.short	0x0010
        /*0064*/ 	.byte	0x00, 0xf5, 0x21, 0x00


	//----- nvinfo : EIATTR_KPARAM_INFO
	.align		4
.L_156:
        /*0068*/ 	.byte	0x04, 0x17
        /*006a*/ 	.short	(.L_158 - .L_157)
.L_157:
        /*006c*/ 	.word	0x00000000
        /*0070*/ 	.short	0x0001
        /*0072*/ 	.short	0x0008
        /*0074*/ 	.byte	0x00, 0xf5, 0x21, 0x00


	//----- nvinfo : EIATTR_KPARAM_INFO
	.align		4
.L_158:
        /*0078*/ 	.byte	0x04, 0x17
        /*007a*/ 	.short	(.L_160 - .L_159)
.L_159:
        /*007c*/ 	.word	0x00000000
        /*0080*/ 	.short	0x0000
        /*0082*/ 	.short	0x0000
        /*0084*/ 	.byte	0x00, 0xf5, 0x21, 0x00


	//----- nvinfo : EIATTR_SPARSE_MMA_MASK
	.align		4
.L_160:
        /*0088*/ 	.byte	0x03, 0x50
        /*008a*/ 	.short	0x0000


	//----- nvinfo : EIATTR_MAXREG_COUNT
	.align		4
        /*008c*/ 	.byte	0x03, 0x1b
        /*008e*/ 	.short	0x00ff


	//----- nvinfo : EIATTR_NUM_BARRIERS
	.align		4
        /*0090*/ 	.byte	0x02, 0x4c
        /*0092*/ 	.byte	0x01
	.zero		1


	//----- nvinfo : EIATTR_MERCURY_ISA_VERSION
	.align		4
        /*0094*/ 	.byte	0x03, 0x5f
        /*0096*/ 	.short	0x0101


	//----- nvinfo : EIATTR_VRC_CTA_INIT_COUNT
	.align		4
        /*0098*/ 	.byte	0x02, 0x4a
	.zero		1
	.zero		1


	//----- nvinfo : EIATTR_EXIT_INSTR_OFFSETS
	.align		4
        /*009c*/ 	.byte	0x04, 0x1c
        /*009e*/ 	.short	(.L_162 - .L_161)


	//   ....[0]....
.L_161:
        /*00a0*/ 	.word	0x00000240


	//   ....[1]....
        /*00a4*/ 	.word	0x000002d0


	//   ....[2]....
        /*00a8*/ 	.word	0x00000e60


	//----- nvinfo : EIATTR_CRS_STACK_SIZE
	.align		4
.L_162:
        /*00ac*/ 	.byte	0x04, 0x1e
        /*00ae*/ 	.short	(.L_164 - .L_163)
.L_163:
        /*00b0*/ 	.word	0x00000000


	//----- nvinfo : EIATTR_CBANK_PARAM_SIZE
	.align		4
.L_164:
        /*00b4*/ 	.byte	0x03, 0x19
        /*00b6*/ 	.short	0x0038


	//----- nvinfo : EIATTR_PARAM_CBANK
	.align		4
        /*00b8*/ 	.byte	0x04, 0x0a
        /*00ba*/ 	.short	(.L_166 - .L_165)
	.align		4
.L_165:
        /*00bc*/ 	.word	index@(.nv.constant0._Z24batched_convolve_v1_ReLUPKfS0_Pfiiimm)
        /*00c0*/ 	.short	0x0380
        /*00c2*/ 	.short	0x0038


	//----- nvinfo : EIATTR_SW_WAR
	.align		4
.L_166:
        /*00c4*/ 	.byte	0x04, 0x36
        /*00c6*/ 	.short	(.L_168 - .L_167)
.L_167:
        /*00c8*/ 	.word	0x00000008
.L_168:


//--------------------- .nv.info._Z19convolve_v1_SigmoidPKfS0_Pfiii --------------------------
	.section	.nv.info._Z19convolve_v1_SigmoidPKfS0_Pfiii,"",@"SHT_CUDA_INFO"
	.sectionflags	@""
	.align	4


	//----- nvinfo : EIATTR_CUDA_API_VERSION
	.align		4
        /*0000*/ 	.byte	0x04, 0x37
        /*0002*/ 	.short	(.L_170 - .L_169)
.L_169:
        /*0004*/ 	.word	0x00000082


	//----- nvinfo : EIATTR_KPARAM_INFO
	.align		4
.L_170:
        /*0008*/ 	.byte	0x04, 0x17
        /*000a*/ 	.short	(.L_172 - .L_171)
.L_171:
        /*000c*/ 	.word	0x00000000
        /*0010*/ 	.short	0x0005
        /*0012*/ 	.short	0x0020
        /*0014*/ 	.byte	0x00, 0xf0, 0x11, 0x00


	//----- nvinfo : EIATTR_KPARAM_INFO
	.align		4
.L_172:
        /*0018*/ 	.byte	0x04, 0x17
        /*001a*/ 	.short	(.L_174 - .L_173)
.L_173:
        /*001c*/ 	.word	0x00000000
        /*0020*/ 	.short	0x0004
        /*0022*/ 	.short	0x001c
        /*0024*/ 	.byte	0x00, 0xf0, 0x11, 0x00


	//----- nvinfo : EIATTR_KPARAM_INFO
	.align		4
.L_174:
        /*0028*/ 	.byte	0x04, 0x17
        /*002a*/ 	.short	(.L_176 - .L_175)
.L_175:
        /*002c*/ 	.word	0x00000000
        /*0030*/ 	.short	0x0003
        /*0032*/ 	.short	0x0018
        /*0034*/ 	.byte	0x00, 0xf0, 0x11, 0x00


	//----- nvinfo : EIATTR_KPARAM_INFO
	.align		4
.L_176:
        /*0038*/ 	.byte	0x04, 0x17
        /*003a*/ 	.short	(.L_178 - .L_177)
.L_177:
        /*003c*/ 	.word	0x00000000
        /*0040*/ 	.short	0x0002
        /*0042*/ 	.short	0x0010
        /*0044*/ 	.byte	0x00, 0xf5, 0x21, 0x00


	//----- nvinfo : EIATTR_KPARAM_INFO
	.align		4
.L_178:
        /*0048*/ 	.byte	0x04, 0x17
        /*004a*/ 	.short	(.L_180 - .L_179)
.L_179:
        /*004c*/ 	.word	0x00000000
        /*0050*/ 	.short	0x0001
        /*0052*/ 	.short	0x0008
        /*0054*/ 	.byte	0x00, 0xf5, 0x21, 0x00


	//----- nvinfo : EIATTR_KPARAM_INFO
	.align		4
.L_180:
        /*0058*/ 	.byte	0x04, 0x17
        /*005a*/ 	.short	(.L_182 - .L_181)
.L_181:
        /*005c*/ 	.word	0x00000000
        /*0060*/ 	.short	0x0000
        /*0062*/ 	.short	0x0000
        /*0064*/ 	.byte	0x00, 0xf5, 0x21, 0x00


	//----- nvinfo : EIATTR_SPARSE_MMA_MASK
	.align		4
.L_182:
        /*0068*/ 	.byte	0x03, 0x50
        /*006a*/ 	.short	0x0000


	//----- nvinfo : EIATTR_MAXREG_COUNT
	.align		4
        /*006c*/ 	.byte	0x03, 0x1b
        /*006e*/ 	.short	0x00ff


	//----- nvinfo : EIATTR_NUM_BARRIERS
	.align		4
        /*0070*/ 	.byte	0x02, 0x4c
        /*0072*/ 	.byte	0x01
	.zero		1


	//----- nvinfo : EIATTR_MERCURY_ISA_VERSION
	.align		4
        /*0074*/ 	.byte	0x03, 0x5f
        /*0076*/ 	.short	0x0101


	//----- nvinfo : EIATTR_VRC_CTA_INIT_COUNT
	.align		4
        /*0078*/ 	.byte	0x02, 0x4a
	.zero		1
	.zero		1


	//----- nvinfo : EIATTR_EXIT_INSTR_OFFSETS
	.align		4
        /*007c*/ 	.byte	0x04, 0x1c
        /*007e*/ 	.short	(.L_184 - .L_183)


	//   ....[0]....
.L_183:
        /*0080*/ 	.word	0x000001d0


	//   ....[1]....
        /*0084*/ 	.word	0x00000cf0


	//----- nvinfo : EIATTR_CRS_STACK_SIZE
	.align		4
.L_184:
        /*0088*/ 	.byte	0x04, 0x1e
        /*008a*/ 	.short	(.L_186 - .L_185)
.L_185:
        /*008c*/ 	.word	0x00000000


	//----- nvinfo : EIATTR_CBANK_PARAM_SIZE
	.align		4
.L_186:
        /*0090*/ 	.byte	0x03, 0x19
        /*0092*/ 	.short	0x0024


	//----- nvinfo : EIATTR_PARAM_CBANK
	.align		4
        /*0094*/ 	.byte	0x04, 0x0a
        /*0096*/ 	.short	(.L_188 - .L_187)
	.align		4
.L_187:
        /*0098*/ 	.word	index@(.nv.constant0._Z19convolve_v1_SigmoidPKfS0_Pfiii)
        /*009c*/ 	.short	0x0380
        /*009e*/ 	.short	0x0024


	//----- nvinfo : EIATTR_SW_WAR
	.align		4
.L_188:
        /*00a0*/ 	.byte	0x04, 0x36
        /*00a2*/ 	.short	(.L_190 - .L_189)
.L_189:
        /*00a4*/ 	.word	0x00000008
.L_190:


//--------------------- .nv.info._Z16convolve_v1_ReLUPKfS0_Pfiii --------------------------
	.section	.nv.info._Z16convolve_v1_ReLUPKfS0_Pfiii,"",@"SHT_CUDA_INFO"
	.sectionflags	@""
	.align	4


	//----- nvinfo : EIATTR_CUDA_API_VERSION
	.align		4
        /*0000*/ 	.byte	0x04, 0x37
        /*0002*/ 	.short	(.L_192 - .L_191)
.L_191:
        /*0004*/ 	.word	0x00000082


	//----- nvinfo : EIATTR_KPARAM_INFO
	.align		4
.L_192:
        /*0008*/ 	.byte	0x04, 0x17
        /*000a*/ 	.short	(.L_194 - .L_193)
.L_193:
        /*000c*/ 	.word	0x00000000
        /*0010*/ 	.short	0x0005
        /*0012*/ 	.short	0x0020
        /*0014*/ 	.byte	0x00, 0xf0, 0x11, 0x00


	//----- nvinfo : EIATTR_KPARAM_INFO
	.align		4
.L_194:
        /*0018*/ 	.byte	0x04, 0x17
        /*001a*/ 	.short	(.L_196 - .L_195)
.L_195:
        /*001c*/ 	.word	0x00000000
        /*0020*/ 	.short	0x0004
        /*0022*/ 	.short	0x001c
        /*0024*/ 	.byte	0x00, 0xf0, 0x11, 0x00


	//----- nvinfo : EIATTR_KPARAM_INFO
	.align		4
.L_196:
        /*0028*/ 	.byte	0x04, 0x17
        /*002a*/ 	.short	(.L_198 - .L_197)
.L_197:
        /*002c*/ 	.word	0x00000000
        /*0030*/ 	.short	0x0003
        /*0032*/ 	.short	0x0018
        /*0034*/ 	.byte	0x00, 0xf0, 0x11, 0x00


	//----- nvinfo : EIATTR_KPARAM_INFO
	.align		4
.L_198:
        /*0038*/ 	.byte	0x04, 0x17
        /*003a*/ 	.short	(.L_200 - .L_199)
.L_199:
        /*003c*/ 	.word	0x00000000
        /*0040*/ 	.short	0x0002
        /*0042*/ 	.short	0x0010
        /*0044*/ 	.byte	0x00, 0xf5, 0x21, 0x00


	//----- nvinfo : EIATTR_KPARAM_INFO
	.align		4
.L_200:
        /*0048*/ 	.byte	0x04, 0x17
        /*004a*/ 	.short	(.L_202 - .L_201)
.L_201:
        /*004c*/ 	.word	0x00000000
        /*0050*/ 	.short	0x0001
        /*0052*/ 	.short	0x0008
        /*0054*/ 	.byte	0x00, 0xf5, 0x21, 0x00


	//----- nvinfo : EIATTR_KPARAM_INFO
	.align		4
.L_202:
        /*0058*/ 	.byte	0x04, 0x17
        /*005a*/ 	.short	(.L_204 - .L_203)
.L_203:
        /*005c*/ 	.word	0x00000000
        /*0060*/ 	.short	0x0000
        /*0062*/ 	.short	0x0000
        /*0064*/ 	.byte	0x00, 0xf5, 0x21, 0x00


	//----- nvinfo : EIATTR_SPARSE_MMA_MASK
	.align		4
.L_204:
        /*0068*/ 	.byte	0x03, 0x50
        /*006a*/ 	.short	0x0000


	//----- nvinfo : EIATTR_MAXREG_COUNT
	.align		4
        /*006c*/ 	.byte	0x03, 0x1b
        /*006e*/ 	.short	0x00ff


	//----- nvinfo : EIATTR_NUM_BARRIERS
	.align		4
        /*0070*/ 	.byte	0x02, 0x4c
        /*0072*/ 	.byte	0x01
	.zero		1


	//----- nvinfo : EIATTR_MERCURY_ISA_VERSION
	.align		4
        /*0074*/ 	.byte	0x03, 0x5f
        /*0076*/ 	.short	0x0101


	//----- nvinfo : EIATTR_VRC_CTA_INIT_COUNT
	.align		4
        /*0078*/ 	.byte	0x02, 0x4a
	.zero		1
	.zero		1


	//----- nvinfo : EIATTR_EXIT_INSTR_OFFSETS
	.align		4
        /*007c*/ 	.byte	0x04, 0x1c
        /*007e*/ 	.short	(.L_206 - .L_205)


	//   ....[0]....
.L_205:
        /*0080*/ 	.word	0x000001d0


	//   ....[1]....
        /*0084*/ 	.word	0x00000b40


	//----- nvinfo : EIATTR_CRS_STACK_SIZE
	.align		4
.L_206:
        /*0088*/ 	.byte	0x04, 0x1e
        /*008a*/ 	.short	(.L_208 - .L_207)
.L_207:
        /*008c*/ 	.word	0x00000000


	//----- nvinfo : EIATTR_CBANK_PARAM_SIZE
	.align		4
.L_208:
        /*0090*/ 	.byte	0x03, 0x19
        /*0092*/ 	.short	0x0024


	//----- nvinfo : EIATTR_PARAM_CBANK
	.align		4
        /*0094*/ 	.byte	0x04, 0x0a
        /*0096*/ 	.short	(.L_210 - .L_209)
	.align		4
.L_209:
        /*0098*/ 	.word	index@(.nv.constant0._Z16convolve_v1_ReLUPKfS0_Pfiii)
        /*009c*/ 	.short	0x0380
        /*009e*/ 	.short	0x0024


	//----- nvinfo : EIATTR_SW_WAR
	.align		4
.L_210:
        /*00a0*/ 	.byte	0x04, 0x36
        /*00a2*/ 	.short	(.L_212 - .L_211)
.L_211:
        /*00a4*/ 	.word	0x00000008
.L_212:


//--------------------- .nv.info._Z11convolve_v1PKfS0_Pfiii --------------------------
	.section	.nv.info._Z11convolve_v1PKfS0_Pfiii,"",@"SHT_CUDA_INFO"
	.sectionflags	@""
	.align	4


	//----- nvinfo : EIATTR_CUDA_API_VERSION
	.align		4
        /*0000*/ 	.byte	0x04, 0x37
        /*0002*/ 	.short	(.L_214 - .L_213)
.L_213:
        /*0004*/ 	.word	0x00000082


	//----- nvinfo : EIATTR_KPARAM_INFO
	.align		4
.L_214:
        /*0008*/ 	.byte	0x04, 0x17
        /*000a*/ 	.short	(.L_216 - .L_215)
.L_215:
        /*000c*/ 	.word	0x00000000
        /*0010*/ 	.short	0x0005
        /*0012*/ 	.short	0x0020
        /*0014*/ 	.byte	0x00, 0xf0, 0x11, 0x00


	//----- nvinfo : EIATTR_KPARAM_INFO
	.align		4
.L_216:
        /*0018*/ 	.byte	0x04, 0x17
        /*001a*/ 	.short	(.L_218 - .L_217)
.L_217:
        /*001c*/ 	.word	0x00000000
        /*0020*/ 	.short	0x0004
        /*0022*/ 	.short	0x001c
        /*0024*/ 	.byte	0x00, 0xf0, 0x11, 0x00


	//----- nvinfo : EIATTR_KPARAM_INFO
	.align		4
.L_218:
        /*0028*/ 	.byte	0x04, 0x17
        /*002a*/ 	.short	(.L_220 - .L_219)
.L_219:
        /*002c*/ 	.word	0x00000000
        /*0030*/ 	.short	0x0003
        /*0032*/ 	.short	0x0018
        /*0034*/ 	.byte	0x00, 0xf0, 0x11, 0x00


	//----- nvinfo : EIATTR_KPARAM_INFO
	.align		4
.L_220:
        /*0038*/ 	.byte	0x04, 0x17
        /*003a*/ 	.short	(.L_222 - .L_221)
.L_221:
        /*003c*/ 	.word	0x00000000
        /*0040*/ 	.short	0x0002
        /*0042*/ 	.short	0x0010
        /*0044*/ 	.byte	0x00, 0xf5, 0x21, 0x00


	//----- nvinfo : EIATTR_KPARAM_INFO
	.align		4
.L_222:
        /*0048*/ 	.byte	0x04, 0x17
        /*004a*/ 	.short	(.L_224 - .L_223)
.L_223:
        /*004c*/ 	.word	0x00000000
        /*0050*/ 	.short	0x0001
        /*0052*/ 	.short	0x0008
        /*0054*/ 	.byte	0x00, 0xf5, 0x21, 0x00


	//----- nvinfo : EIATTR_KPARAM_INFO
	.align		4
.L_224:
        /*0058*/ 	.byte	0x04, 0x17
        /*005a*/ 	.short	(.L_226 - .L_225)
.L_225:
        /*005c*/ 	.word	0x00000000
        /*0060*/ 	.short	0x0000
        /*0062*/ 	.short	0x0000
        /*0064*/ 	.byte	0x00, 0xf5, 0x21, 0x00


	//----- nvinfo : EIATTR_SPARSE_MMA_MASK
	.align		4
.L_226:
        /*0068*/ 	.byte	0x03, 0x50
        /*006a*/ 	.short	0x0000


	//----- nvinfo : EIATTR_MAXREG_COUNT
	.align		4
        /*006c*/ 	.byte	0x03, 0x1b
        /*006e*/ 	.short	0x00ff


	//----- nvinfo : EIATTR_NUM_BARRIERS
	.align		4
        /*0070*/ 	.byte	0x02, 0x4c
        /*0072*/ 	.byte	0x01
	.zero		1


	//----- nvinfo : EIATTR_MERCURY_ISA_VERSION
	.align		4
        /*0074*/ 	.byte	0x03, 0x5f
        /*0076*/ 	.short	0x0101


	//----- nvinfo : EIATTR_VRC_CTA_INIT_COUNT
	.align		4
        /*0078*/ 	.byte	0x02, 0x4a
	.zero		1
	.zero		1


	//----- nvinfo : EIATTR_EXIT_INSTR_OFFSETS
	.align		4
        /*007c*/ 	.byte	0x04, 0x1c
        /*007e*/ 	.short	(.L_228 - .L_227)


	//   ....[0]....
.L_227:
        /*0080*/ 	.word	0x000001d0


	//   ....[1]....
        /*0084*/ 	.word	0x00000b20


	//----- nvinfo : EIATTR_CRS_STACK_SIZE
	.align		4
.L_228:
        /*0088*/ 	.byte	0x04, 0x1e
        /*008a*/ 	.short	(.L_230 - .L_229)
.L_229:
        /*008c*/ 	.word	0x00000000


	//----- nvinfo : EIATTR_CBANK_PARAM_SIZE
	.align		4
.L_230:
        /*0090*/ 	.byte	0x03, 0x19
        /*0092*/ 	.short	0x0024


	//----- nvinfo : EIATTR_PARAM_CBANK
	.align		4
        /*0094*/ 	.byte	0x04, 0x0a
        /*0096*/ 	.short	(.L_232 - .L_231)
	.align		4
.L_231:
        /*0098*/ 	.word	index@(.nv.constant0._Z11convolve_v1PKfS0_Pfiii)
        /*009c*/ 	.short	0x0380
        /*009e*/ 	.short	0x0024


	//----- nvinfo : EIATTR_SW_WAR
	.align		4
.L_232:
        /*00a0*/ 	.byte	0x04, 0x36
        /*00a2*/ 	.short	(.L_234 - .L_233)
.L_233:
        /*00a4*/ 	.word	0x00000008
.L_234:


//--------------------- .nv.callgraph             --------------------------
	.section	.nv.callgraph,"",@"SHT_CUDA_CALLGRAPH"
	.align	4
	.sectionentsize	8
	.align		4
        /*0000*/ 	.word	0x00000000
	.align		4
        /*0004*/ 	.word	0xffffffff
	.align		4
        /*0008*/ 	.word	index@(_Z24batched_convolve_v2_ReLUPKfS0_Pfiiimmm)
	.align		4
        /*000c*/ 	.word	index@(vprintf)
	.align		4
        /*0010*/ 	.word	0x00000000
	.align		4
        /*0014*/ 	.word	0xfffffffe
	.align		4
        /*0018*/ 	.word	0x00000000
	.align		4
        /*001c*/ 	.word	0xfffffffd
	.align		4
        /*0020*/ 	.word	0x00000000
	.align		4
        /*0024*/ 	.word	0xfffffffc


//--------------------- .nv.constant4             --------------------------
	.section	.nv.constant4,"a",@progbits
	.align	8
	.align		8
.nv.constant4:
        /*0000*/ 	.dword	$str
	.align		8
        /*0008*/ 	.dword	vprintf


//--------------------- .text._Z27batched_convolve_v2_SigmoidPKfS0_Pfiiimmm --------------------------
	.section	.text._Z27batched_convolve_v2_SigmoidPKfS0_Pfiiimmm,"ax",@progbits
	.align	128
        .global         _Z27batched_convolve_v2_SigmoidPKfS0_Pfiiimmm
        .type           _Z27batched_convolve_v2_SigmoidPKfS0_Pfiiimmm,@function
        .size           _Z27batched_convolve_v2_SigmoidPKfS0_Pfiiimmm,(.L_x_98 - _Z27batched_convolve_v2_SigmoidPKfS0_Pfiiimmm)
        .other          _Z27batched_convolve_v2_SigmoidPKfS0_Pfiiimmm,@"STO_CUDA_ENTRY STV_DEFAULT"
_Z27batched_convolve_v2_SigmoidPKfS0_Pfiiimmm:
.text._Z27batched_convolve_v2_SigmoidPKfS0_Pfiiimmm:
[----:B------:R-:W-:Y:S01]  /*0000*/  LDC R1, c[0x0][0x37c] ;  /* 0x0000df00ff017b82 */ /* 0x000fe20000000800 */
[----:B------:R-:W0:Y:S01]  /*0010*/  S2R R3, SR_TID.Y ;  /* 0x0000000000037919 */ /* 0x000e220000002200 */
[----:B------:R-:W1:Y:S06]  /*0020*/  LDCU UR7, c[0x0][0x398] ;  /* 0x00007300ff0777ac */ /* 0x000e6c0008000800 */
[----:B------:R-:W2:Y:S01]  /*0030*/  LDC R13, c[0x0][0x360] ;  /* 0x0000d800ff0d7b82 */ /* 0x000ea20000000800 */
[----:B------:R-:W-:Y:S01]  /*0040*/  BSSY.RECONVERGENT B0, `(.L_x_0) ;  /* 0x000001e000007945 */ /* 0x000fe20003800200 */
[----:B------:R-:W2:Y:S01]  /*0050*/  S2R R0, SR_TID.X ;  /* 0x0000000000007919 */ /* 0x000ea20000002100 */
[----:B------:R-:W3:Y:S01]  /*0060*/  LDCU.64 UR10, c[0x0][0x3b0] ;  /* 0x00007600ff0a77ac */ /* 0x000ee20008000a00 */
[----:B------:R-:W4:Y:S04]  /*0070*/  LDCU UR14, c[0x0][0x3a0] ;  /* 0x00007400ff0e77ac */ /* 0x000f280008000800 */
[----:B------:R-:W0:Y:S01]  /*0080*/  S2UR UR6, SR_CTAID.Y ;  /* 0x00000000000679c3 */ /* 0x000e220000002600 */
[----:B------:R-:W0:Y:S07]  /*0090*/  LDCU.64 UR12, c[0x0][0x358] ;  /* 0x00006b00ff0c77ac */ /* 0x000e2e0008000a00 */
[----:B------:R-:W0:Y:S01]  /*00a0*/  LDC R4, c[0x0][0x364] ;  /* 0x0000d900ff047b82 */ /* 0x000e220000000800 */
[----:B-1----:R-:W-:-:S04]  /*00b0*/  USHF.R.S32.HI UR4, URZ, 0x1f, UR7 ;  /* 0x0000001fff047899 */ /* 0x002fc80008011407 */
[----:B---3--:R-:W-:Y:S02]  /*00c0*/  UIMAD UR4, UR4, UR10, URZ ;  /* 0x0000000a040472a4 */ /* 0x008fe4000f8e02ff */
[----:B------:R-:W-:Y:S01]  /*00d0*/  UIMAD.WIDE.U32 UR8, UR7, UR10, URZ ;  /* 0x0000000a070872a5 */ /* 0x000fe2000f8e00ff */
[----:B------:R-:W2:Y:S01]  /*00e0*/  S2UR UR5, SR_CTAID.X ;  /* 0x00000000000579c3 */ /* 0x000ea20000002500 */
[----:B------:R-:W-:-:S04]  /*00f0*/  UIMAD UR4, UR7, UR11, UR4 ;  /* 0x0000000b070472a4 */ /* 0x000fc8000f8e0204 */
[----:B------:R-:W-:-:S06]  /*0100*/  UIADD3 UR4, UPT, UPT, UR9, UR4, URZ ;  /* 0x0000000409047290 */ /* 0x000fcc000fffe0ff */
[----:B------:R-:W-:Y:S02]  /*0110*/  IMAD.U32 R2, RZ, RZ, UR4 ;  /* 0x00000004ff027e24 */ /* 0x000fe4000f8e00ff */
[----:B0-----:R-:W-:-:S05]  /*0120*/  IMAD R4, R4, UR6, R3 ;  /* 0x0000000604047c24 */ /* 0x001fca000f8e0203 */
[----:B------:R-:W-:Y:S01]  /*0130*/  ISETP.LT.U32.AND P0, PT, R4, UR8, PT ;  /* 0x0000000804007c0c */ /* 0x000fe2000bf01070 */
[----:B--2---:R-:W-:-:S03]  /*0140*/  IMAD R13, R13, UR5, R0 ;  /* 0x000000050d0d7c24 */ /* 0x004fc6000f8e0200 */
[----:B------:R-:W-:-:S04]  /*0150*/  ISETP.GT.U32.AND.EX P0, PT, R2, RZ, PT, P0 ;  /* 0x000000ff0200720c */ /* 0x000fc80003f04100 */
[C---:B------:R-:W-:Y:S02]  /*0160*/  ISETP.GE.OR P0, PT, R13.reuse, UR7, !P0 ;  /* 0x000000070d007c0c */ /* 0x040fe4000c706670 */
[----:B----4-:R-:W-:-:S11]  /*0170*/  ISETP.GE.AND P1, PT, R13, UR14, PT ;  /* 0x0000000e0d007c0c */ /* 0x010fd6000bf26270 */
[----:B------:R-:W-:Y:S05]  /*0180*/  @P0 BRA `(.L_x_1) ;  /* 0x0000000000240947 */ /* 0x000fea0003800000 */
[----:B------:R-:W0:Y:S01]  /*0190*/  LDC.64 R2, c[0x0][0x380] ;  /* 0x0000e000ff027b82 */ /* 0x000e220000000a00 */
[----:B------:R-:W-:-:S04]  /*01a0*/  IMAD R5, R4, UR7, R13 ;  /* 0x0000000704057c24 */ /* 0x000fc8000f8e020d */
[----:B0-----:R-:W-:-:S06]  /*01b0*/  IMAD.WIDE R2, R5, 0x4, R2 ;  /* 0x0000000405027825 */ /* 0x001fcc00078e0202 */
[----:B------:R-:W2:Y:S01]  /*01c0*/  LDG.E R2, desc[UR12][R2.64] ;  /* 0x0000000c02027981 */ /* 0x000ea2000c1e1900 */
[----:B------:R-:W0:Y:S01]  /*01d0*/  S2UR UR5, SR_CgaCtaId ;  /* 0x00000000000579c3 */ /* 0x000e220000008800 */
[----:B------:R-:W-:Y:S02]  /*01e0*/  UMOV UR4, 0x400 ;  /* 0x0000040000047882 */ /* 0x000fe40000000000 */
[----:B0-----:R-:W-:-:S06]  /*01f0*/  ULEA UR4, UR5, UR4, 0x18 ;  /* 0x0000000405047291 */ /* 0x001fcc000f8ec0ff */
[----:B------:R-:W-:-:S05]  /*0200*/  LEA R5, R5, UR4, 0x2 ;  /* 0x0000000405057c11 */ /* 0x000fca000f8e10ff */
[----:B--2---:R0:W-:Y:S02]  /*0210*/  STS [R5], R2 ;  /* 0x0000000205007388 */ /* 0x0041e40000000800 */
.L_x_1:
[----:B------:R-:W-:Y:S05]  /*0220*/  BSYNC.RECONVERGENT B0 ;  /* 0x0000000000007941 */ /* 0x000fea0003800200 */
.L_x_0:
[----:B------:R-:W-:Y:S06]  /*0230*/  BAR.SYNC.DEFER_BLOCKING 0x0 ;  /* 0x0000000000007b1d */ /* 0x000fec0000010000 */
[----:B------:R-:W-:Y:S05]  /*0240*/  @P1 EXIT ;  /* 0x000000000000194d */ /* 0x000fea0003800000 */
[----:B------:R-:W-:Y:S02]  /*0250*/  USHF.R.S32.HI UR4, URZ, 0x1f, UR14 ;  /* 0x0000001fff047899 */ /* 0x000fe4000801140e */
[----:B------:R-:W-:Y:S02]  /*0260*/  UIMAD.WIDE.U32 UR6, UR14, UR10, URZ ;  /* 0x0000000a0e0672a5 */ /* 0x000fe4000f8e00ff */
[----:B------:R-:W-:-:S04]  /*0270*/  UIMAD UR4, UR4, UR10, URZ ;  /* 0x0000000a040472a4 */ /* 0x000fc8000f8e02ff */
[----:B------:R-:W-:Y:S01]  /*0280*/  UIMAD UR4, UR11, UR14, UR4 ;  /* 0x0000000e0b0472a4 */ /* 0x000fe2000f8e0204 */
[----:B------:R-:W-:-:S03]  /*0290*/  ISETP.LT.U32.AND P0, PT, R4, UR6, PT ;  /* 0x0000000604007c0c */ /* 0x000fc6000bf01070 */
[----:B------:R-:W-:-:S06]  /*02a0*/  UIADD3 UR4, UPT, UPT, UR7, UR4, URZ ;  /* 0x0000000407047290 */ /* 0x000fcc000fffe0ff */
[----:B------:R-:W-:-:S05]  /*02b0*/  IMAD.U32 R0, RZ, RZ, UR4 ;  /* 0x00000004ff007e24 */ /* 0x000fca000f8e00ff */
[----:B------:R-:W-:-:S13]  /*02c0*/  ISETP.GT.U32.AND.EX P0, PT, R0, RZ, PT, P0 ;  /* 0x000000ff0000720c */ /* 0x000fda0003f04100 */
[----:B------:R-:W-:Y:S05]  /*02d0*/  @!P0 EXIT ;  /* 0x000000000000894d */ /* 0x000fea0003800000 */
[----:B------:R-:W1:Y:S01]  /*02e0*/  LDCU UR4, c[0x0][0x3ac] ;  /* 0x00007580ff0477ac */ /* 0x000e620008000800 */
[----:B------:R-:W-:Y:S01]  /*02f0*/  IMAD R0, R4, UR14, R13 ;  /* 0x0000000e04007c24 */ /* 0x000fe2000f8e020d */
[----:B------:R-:W-:Y:S04]  /*0300*/  BSSY.RECONVERGENT B0, `(.L_x_2) ;  /* 0x000001b000007945 */ /* 0x000fe80003800200 */
[----:B0-----:R-:W-:-:S04]  /*0310*/  SHF.R.S32.HI R5, RZ, 0x1f, R0 ;  /* 0x0000001fff057819 */ /* 0x001fc80000011400 */
[----:B-1----:R-:W-:-:S04]  /*0320*/  LOP3.LUT R2, R5, UR4, RZ, 0xfc, !PT ;  /* 0x0000000405027c12 */ /* 0x002fc8000f8efcff */
[----:B------:R-:W-:-:S13]  /*0330*/  ISETP.NE.U32.AND P0, PT, R2, RZ, PT ;  /* 0x000000ff0200720c */ /* 0x000fda0003f05070 */
[----:B------:R-:W-:Y:S05]  /*0340*/  @P0 BRA `(.L_x_3) ;  /* 0x0000000000500947 */ /* 0x000fea0003800000 */
[----:B------:R-:W0:Y:S02]  /*0350*/  LDCU UR4, c[0x0][0x3a8] ;  /* 0x00007500ff0477ac */ /* 0x000e240008000800 */
[----:B0-----:R-:W0:Y:S01]  /*0360*/  I2F.U32.RP R5, UR4 ;  /* 0x0000000400057d06 */ /* 0x001e220008209000 */
[----:B------:R-:W-:-:S07]  /*0370*/  ISETP.NE.U32.AND P2, PT, RZ, UR4, PT ;  /* 0x00000004ff007c0c */ /* 0x000fce000bf45070 */
[----:B0-----:R-:W0:Y:S02]  /*0380*/  MUFU.RCP R5, R5 ;  /* 0x0000000500057308 */ /* 0x001e240000001000 */
[----:B0-----:R-:W-:-:S06]  /*0390*/  VIADD R2, R5, 0xffffffe ;  /* 0x0ffffffe05027836 */ /* 0x001fcc0000000000 */
[----:B------:R0:W1:Y:S02]  /*03a0*/  F2I.FTZ.U32.TRUNC.NTZ R3, R2 ;  /* 0x0000000200037305 */ /* 0x000064000021f000 */
[----:B0-----:R-:W-:Y:S02]  /*03b0*/  HFMA2 R2, -RZ, RZ, 0, 0 ;  /* 0x00000000ff027431 */ /* 0x001fe400000001ff */
[----:B-1----:R-:W-:-:S04]  /*03c0*/  IMAD.MOV R7, RZ, RZ, -R3 ;  /* 0x000000ffff077224 */ /* 0x002fc800078e0a03 */
[----:B------:R-:W-:-:S04]  /*03d0*/  IMAD R7, R7, UR4, RZ ;  /* 0x0000000407077c24 */ /* 0x000fc8000f8e02ff */
[----:B------:R-:W-:-:S06]  /*03e0*/  IMAD.HI.U32 R3, R3, R7, R2 ;  /* 0x0000000703037227 */ /* 0x000fcc00078e0002 */
[----:B------:R-:W-:-:S04]  /*03f0*/  IMAD.HI.U32 R3, R3, R0, RZ ;  /* 0x0000000003037227 */ /* 0x000fc800078e00ff */
[----:B------:R-:W-:-:S04]  /*0400*/  IMAD.MOV R7, RZ, RZ, -R3 ;  /* 0x000000ffff077224 */ /* 0x000fc800078e0a03 */
[----:B------:R-:W-:-:S05]  /*0410*/  IMAD R6, R7, UR4, R0 ;  /* 0x0000000407067c24 */ /* 0x000fca000f8e0200 */
[----:B------:R-:W-:-:S13]  /*0420*/  ISETP.GE.U32.AND P0, PT, R6, UR4, PT ;  /* 0x0000000406007c0c */ /* 0x000fda000bf06070 */
[----:B------:R-:W-:Y:S02]  /*0430*/  @P0 VIADD R6, R6, -UR4 ;  /* 0x8000000406060c36 */ /* 0x000fe40008000000 */
[----:B------:R-:W-:-:S03]  /*0440*/  @P0 VIADD R3, R3, 0x1 ;  /* 0x0000000103030836 */ /* 0x000fc60000000000 */
[----:B------:R-:W-:-:S13]  /*0450*/  ISETP.GE.U32.AND P1, PT, R6, UR4, PT ;  /* 0x0000000406007c0c */ /* 0x000fda000bf26070 */
[----:B------:R-:W-:Y:S01]  /*0460*/  @P1 VIADD R3, R3, 0x1 ;  /* 0x0000000103031836 */ /* 0x000fe20000000000 */
[----:B------:R-:W-:Y:S01]  /*0470*/  @!P2 LOP3.LUT R3, RZ, UR4, RZ, 0x33, !PT ;  /* 0x00000004ff03ac12 */ /* 0x000fe2000f8e33ff */
[----:B------:R-:W-:Y:S06]  /*0480*/  BRA `(.L_x_4) ;  /* 0x0000000000087947 */ /* 0x000fec0003800000 */
.L_x_3:
[----:B------:R-:W-:-:S07]  /*0490*/  MOV R6, 0x4b0 ;  /* 0x000004b000067802 */ /* 0x000fce0000000f00 */
[----:B------:R-:W-:Y:S05]  /*04a0*/  CALL.REL.NOINC `($__internal_1_$__cuda_sm20_div_u64) ;  /* 0x00000014002c7944 */ /* 0x000fea0003c00000 */
.L_x_4:
[----:B------:R-:W-:Y:S05]  /*04b0*/  BSYNC.RECONVERGENT B0 ;  /* 0x0000000000007941 */ /* 0x000fea0003800200 */
.L_x_2:
[----:B------:R-:W0:Y:S01]  /*04c0*/  LDCU UR5, c[0x0][0x398] ;  /* 0x00007300ff0577ac */ /* 0x000e220008000800 */
[----:B------:R-:W-:Y:S01]  /*04d0*/  MOV R29, RZ ;  /* 0x000000ff001d7202 */ /* 0x000fe20000000f00 */
[----:B0-----:R-:W-:-:S09]  /*04e0*/  UISETP.NE.AND UP0, UPT, UR5, URZ, UPT ;  /* 0x000000ff0500728c */ /* 0x001fd2000bf05270 */
[----:B------:R-:W-:Y:S05]  /*04f0*/  BRA.U !UP0, `(.L_x_5) ;  /* 0x0000000d08d47547 */ /* 0x000fea000b800000 */
[----:B------:R-:W0:Y:S02]  /*0500*/  LDCU.64 UR8, c[0x0][0x3b8] ;  /* 0x00007700ff0877ac */ /* 0x000e240008000a00 */
[----:B0-----:R-:W-:-:S04]  /*0510*/  UISETP.NE.U32.AND UP0, UPT, UR8, URZ, UPT ;  /* 0x000000ff0800728c */ /* 0x001fc8000bf05070 */
[----:B------:R-:W-:-:S09]  /*0520*/  UISETP.NE.AND.EX UP0, UPT, UR9, URZ, UPT, UP0 ;  /* 0x000000ff0900728c */ /* 0x000fd2000bf05300 */
[----:B------:R-:W-:Y:S05]  /*0530*/  BRA.U !UP0, `(.L_x_5) ;  /* 0x0000000d08c47547 */ /* 0x000fea000b800000 */
[----:B------:R-:W0:Y:S01]  /*0540*/  LDCU UR4, c[0x0][0x39c] ;  /* 0x00007380ff0477ac */ /* 0x000e220008000800 */
[----:B------:R-:W-:Y:S01]  /*0550*/  SHF.R.S32.HI R5, RZ, 0x1f, R13 ;  /* 0x0000001fff057819 */ /* 0x000fe2000001140d */
[----:B------:R-:W-:Y:S01]  /*0560*/  IMAD R3, R3, UR5, RZ ;  /* 0x0000000503037c24 */ /* 0x000fe2000f8e02ff */
[----:B------:R-:W1:Y:S01]  /*0570*/  LDCU.64 UR20, c[0x0][0x3a8] ;  /* 0x00007500ff1477ac */ /* 0x000e620008000a00 */
[----:B------:R-:W-:Y:S02]  /*0580*/  IMAD.MOV.U32 R29, RZ, RZ, RZ ;  /* 0x000000ffff1d7224 */ /* 0x000fe400078e00ff */
[----:B------:R-:W-:Y:S01]  /*0590*/  IMAD.MOV.U32 R6, RZ, RZ, RZ ;  /* 0x000000ffff067224 */ /* 0x000fe200078e00ff */
[----:B------:R-:W-:Y:S02]  /*05a0*/  ULOP3.LUT UR16, UR8, 0xf, URZ, 0xc0, !UPT ;  /* 0x0000000f08107892 */ /* 0x000fe4000f8ec0ff */
[----:B------:R-:W-:Y:S02]  /*05b0*/  ULOP3.LUT UR15, UR8, 0x7, URZ, 0xc0, !UPT ;  /* 0x00000007080f7892 */ /* 0x000fe4000f8ec0ff */
[----:B------:R-:W-:-:S02]  /*05c0*/  ULOP3.LUT UR9, UR8, 0xfffffff0, URZ, 0xc0, !UPT ;  /* 0xfffffff008097892 */ /* 0x000fc4000f8ec0ff */
[----:B------:R-:W-:Y:S02]  /*05d0*/  ULOP3.LUT UR8, UR8, 0x3, URZ, 0xc0, !UPT ;  /* 0x0000000308087892 */ /* 0x000fe4000f8ec0ff */
[----:B------:R-:W-:Y:S01]  /*05e0*/  USHF.R.S32.HI UR17, URZ, 0x1f, UR5 ;  /* 0x0000001fff117899 */ /* 0x000fe20008011405 */
[----:B0-----:R-:W-:Y:S01]  /*05f0*/  IMAD R4, R4, UR4, RZ ;  /* 0x0000000404047c24 */ /* 0x001fe2000f8e02ff */
[----:B------:R-:W-:Y:S02]  /*0600*/  USHF.R.S32.HI UR4, URZ, 0x1f, UR4 ;  /* 0x0000001fff047899 */ /* 0x000fe40008011404 */
[----:B-1----:R-:W-:Y:S02]  /*0610*/  USHF.L.U64.HI UR14, UR20, 0x6, UR21 ;  /* 0x00000006140e7899 */ /* 0x002fe40008010215 */
[----:B------:R-:W-:Y:S01]  /*0620*/  IADD3 R12, P0, PT, R13, R4, RZ ;  /* 0x000000040d0c7210 */ /* 0x000fe20007f1e0ff */
[----:B------:R-:W-:Y:S02]  /*0630*/  USHF.L.U64.HI UR7, UR20, 0x2, UR21 ;  /* 0x0000000214077899 */ /* 0x000fe40008010215 */
[----:B------:R-:W-:Y:S01]  /*0640*/  USHF.L.U32 UR11, UR20, 0x2, URZ ;  /* 0x00000002140b7899 */ /* 0x000fe200080006ff */
[----:B------:R-:W-:Y:S01]  /*0650*/  LEA.HI.X.SX32 R13, R4, R5, 0x1, P0 ;  /* 0x00000005040d7211 */ /* 0x000fe200000f0eff */
[----:B------:R-:W-:-:S10]  /*0660*/  IMAD.MOV.U32 R4, RZ, RZ, RZ ;  /* 0x000000ffff047224 */ /* 0x000fd400078e00ff */
.L_x_12:
[----:B-1----:R-:W0:Y:S01]  /*0670*/  LDC.64 R8, c[0x0][0x398] ;  /* 0x0000e600ff087b82 */ /* 0x002e220000000a00 */
[----:B------:R-:W-:Y:S02]  /*0680*/  IMAD.IADD R5, R4, 0x1, R3 ;  /* 0x0000000104057824 */ /* 0x000fe400078e0203 */
[-C--:B0-----:R-:W-:Y:S02]  /*0690*/  IMAD R7, R6, R9.reuse, RZ ;  /* 0x0000000906077224 */ /* 0x081fe400078e02ff */
[----:B------:R-:W-:-:S04]  /*06a0*/  IMAD.WIDE.U32 R10, R4, R9, R12 ;  /* 0x00000009040a7225 */ /* 0x000fc800078e000c */
[C---:B------:R-:W-:Y:S01]  /*06b0*/  IMAD R9, R4.reuse, UR4, R7 ;  /* 0x0000000404097c24 */ /* 0x040fe2000f8e0207 */
[----:B------:R-:W-:Y:S01]  /*06c0*/  IADD3 R4, P1, PT, R4, 0x1, RZ ;  /* 0x0000000104047810 */ /* 0x000fe20007f3e0ff */
[----:B------:R-:W-:Y:S02]  /*06d0*/  IMAD.MOV.U32 R7, RZ, RZ, RZ ;  /* 0x000000ffff077224 */ /* 0x000fe400078e00ff */
[----:B------:R-:W-:Y:S01]  /*06e0*/  IMAD.IADD R22, R11, 0x1, R9 ;  /* 0x000000010b167824 */ /* 0x000fe200078e0209 */
[----:B------:R-:W-:Y:S01]  /*06f0*/  ISETP.NE.U32.AND P0, PT, R4, R8, PT ;  /* 0x000000080400720c */ /* 0x000fe20003f05070 */
[----:B------:R-:W-:Y:S01]  /*0700*/  IMAD.MOV.U32 R8, RZ, RZ, RZ ;  /* 0x000000ffff087224 */ /* 0x000fe200078e00ff */
[----:B------:R-:W-:-:S04]  /*0710*/  IADD3.X R6, PT, PT, RZ, R6, RZ, P1, !PT ;  /* 0x00000006ff067210 */ /* 0x000fc80000ffe4ff */
[----:B------:R-:W-:-:S13]  /*0720*/  ISETP.NE.AND.EX P0, PT, R6, UR17, PT, P0 ;  /* 0x0000001106007c0c */ /* 0x000fda000bf05300 */
.L_x_11:
[----:B------:R-:W0:Y:S01]  /*0730*/  S2UR UR6, SR_CgaCtaId ;  /* 0x00000000000679c3 */ /* 0x000e220000008800 */
[----:B-1----:R-:W1:Y:S01]  /*0740*/  LDCU.64 UR18, c[0x0][0x3b8] ;  /* 0x00007700ff1277ac */ /* 0x002e620008000a00 */
[----:B------:R-:W-:Y:S01]  /*0750*/  IADD3 R14, P2, PT, R8, R10, RZ ;  /* 0x0000000a080e7210 */ /* 0x000fe20007f5e0ff */
[----:B------:R-:W-:Y:S01]  /*0760*/  IMAD.MOV.U32 R23, RZ, RZ, RZ ;  /* 0x000000ffff177224 */ /* 0x000fe200078e00ff */
[----:B------:R-:W-:-:S04]  /*0770*/  UMOV UR5, 0x400 ;  /* 0x0000040000057882 */ /* 0x000fc80000000000 */
[----:B------:R-:W2:Y:S01]  /*0780*/  LDC R15, c[0x0][0x398] ;  /* 0x0000e600ff0f7b82 */ /* 0x000ea20000000800 */
[----:B-1----:R-:W-:-:S04]  /*0790*/  UISETP.GE.U32.AND UP0, UPT, UR18, 0x10, UPT ;  /* 0x000000101200788c */ /* 0x002fc8000bf06070 */
[----:B------:R-:W-:Y:S02]  /*07a0*/  UISETP.GE.U32.AND.EX UP0, UPT, UR19, URZ, UPT, UP0 ;  /* 0x000000ff1300728c */ /* 0x000fe4000bf06100 */
[----:B0-----:R-:W-:Y:S01]  /*07b0*/  ULEA UR5, UR6, UR5, 0x18 ;  /* 0x0000000506057291 */ /* 0x001fe2000f8ec0ff */
[----:B--2---:R-:W-:Y:S01]  /*07c0*/  IMAD R2, R5, R15, R8 ;  /* 0x0000000f05027224 */ /* 0x004fe200078e0208 */
[----:B------:R-:W-:-:S04]  /*07d0*/  IADD3 R8, P3, PT, R8, 0x1, RZ ;  /* 0x0000000108087810 */ /* 0x000fc80007f7e0ff */
[----:B------:R-:W-:Y:S02]  /*07e0*/  LEA R2, R2, UR5, 0x2 ;  /* 0x0000000502027c11 */ /* 0x000fe4000f8e10ff */
[----:B------:R-:W-:Y:S01]  /*07f0*/  ISETP.NE.U32.AND P1, PT, R8, R15, PT ;  /* 0x0000000f0800720c */ /* 0x000fe20003f25070 */
[----:B------:R-:W-:Y:S01]  /*0800*/  IMAD.X R15, R7, 0x1, R22, P2 ;  /* 0x00000001070f7824 */ /* 0x000fe200010e0616 */
[----:B------:R-:W-:Y:S01]  /*0810*/  IADD3.X R7, PT, PT, RZ, R7, RZ, P3, !PT ;  /* 0x00000007ff077210 */ /* 0x000fe20001ffe4ff */
[----:B------:R0:W1:Y:S03]  /*0820*/  LDS R9, [R2] ;  /* 0x0000000002097984 */ /* 0x0000660000000800 */
[----:B------:R-:W-:Y:S01]  /*0830*/  ISETP.NE.AND.EX P1, PT, R7, UR17, PT, P1 ;  /* 0x0000001107007c0c */ /* 0x000fe2000bf25310 */
[----:B0-----:R-:W-:Y:S01]  /*0840*/  IMAD.MOV.U32 R2, RZ, RZ, RZ ;  /* 0x000000ffff027224 */ /* 0x001fe200078e00ff */
[----:B------:R-:W-:Y:S11]  /*0850*/  BRA.U !UP0, `(.L_x_6) ;  /* 0x0000000508407547 */ /* 0x000ff6000b800000 */
[----:B------:R-:W0:Y:S01]  /*0860*/  LDCU.64 UR18, c[0x0][0x388] ;  /* 0x00007100ff1277ac */ /* 0x000e220008000a00 */
[----:B------:R-:W2:Y:S01]  /*0870*/  LDCU UR10, c[0x0][0x3bc] ;  /* 0x00007780ff0a77ac */ /* 0x000ea20008000800 */
[----:B------:R-:W-:Y:S01]  /*0880*/  UMOV UR5, UR9 ;  /* 0x0000000900057c82 */ /* 0x000fe20008000000 */
[----:B0-----:R-:W-:-:S04]  /*0890*/  LEA R2, P2, R14, UR18, 0x2 ;  /* 0x000000120e027c11 */ /* 0x001fc8000f8410ff */
[----:B------:R-:W-:Y:S01]  /*08a0*/  LEA.HI.X R23, R14, UR19, R15, 0x2, P2 ;  /* 0x000000130e177c11 */ /* 0x000fe200090f140f */
[----:B--2---:R-:W-:-:S08]  /*08b0*/  UMOV UR6, UR10 ;  /* 0x0000000a00067c82 */ /* 0x004fd00008000000 */
.L_x_7:
[----:B------:R-:W-:Y:S01]  /*08c0*/  IMAD.MOV.U32 R24, RZ, RZ, R2 ;  /* 0x000000ffff187224 */ /* 0x000fe200078e0002 */
[----:B------:R-:W-:Y:S01]  /*08d0*/  IADD3 R26, P2, PT, R2, UR11, RZ ;  /* 0x0000000b021a7c10 */ /* 0x000fe2000ff5e0ff */
[----:B------:R-:W-:-:S03]  /*08e0*/  IMAD.MOV.U32 R25, RZ, RZ, R23 ;  /* 0x000000ffff197224 */ /* 0x000fc600078e0017 */
[----:B------:R-:W-:Y:S02]  /*08f0*/  IADD3.X R27, PT, PT, R23, UR7, RZ, P2, !PT ;  /* 0x00000007171b7c10 */ /* 0x000fe400097fe4ff */
[----:B------:R0:W1:Y:S01]  /*0900*/  LDG.E R28, desc[UR12][R24.64] ;  /* 0x0000000c181c7981 */ /* 0x000062000c1e1900 */
[----:B------:R-:W-:-:S03]  /*0910*/  IADD3 R20, P2, PT, R26, UR11, RZ ;  /* 0x0000000b1a147c10 */ /* 0x000fc6000ff5e0ff */
[----:B------:R-:W2:Y:S01]  /*0920*/  LDG.E R26, desc[UR12][R26.64] ;  /* 0x0000000c1a1a7981 */ /* 0x000ea2000c1e1900 */
[----:B------:R-:W-:Y:S02]  /*0930*/  IADD3.X R21, PT, PT, R27, UR7, RZ, P2, !PT ;  /* 0x000000071b157c10 */ /* 0x000fe400097fe4ff */
[----:B------:R-:W-:-:S03]  /*0940*/  IADD3 R18, P2, PT, R20, UR11, RZ ;  /* 0x0000000b14127c10 */ /* 0x000fc6000ff5e0ff */
[----:B------:R-:W3:Y:S01]  /*0950*/  LDG.E R20, desc[UR12][R20.64] ;  /* 0x0000000c14147981 */ /* 0x000ee2000c1e1900 */
[----:B------:R-:W-:Y:S02]  /*0960*/  IADD3.X R19, PT, PT, R21, UR7, RZ, P2, !PT ;  /* 0x0000000715137c10 */ /* 0x000fe400097fe4ff */
[----:B------:R-:W-:-:S03]  /*0970*/  IADD3 R16, P2, PT, R18, UR11, RZ ;  /* 0x0000000b12107c10 */ /* 0x000fc6000ff5e0ff */
[----:B------:R-:W4:Y:S01]  /*0980*/  LDG.E R18, desc[UR12][R18.64] ;  /* 0x0000000c12127981 */ /* 0x000f22000c1e1900 */
[----:B------:R-:W-:-:S05]  /*0990*/  IADD3.X R17, PT, PT, R19, UR7, RZ, P2, !PT ;  /* 0x0000000713117c10 */ /* 0x000fca00097fe4ff */
[----:B------:R1:W5:Y:S01]  /*09a0*/  LDG.E R27, desc[UR12][R16.64] ;  /* 0x0000000c101b7981 */ /* 0x000362000c1e1900 */
[----:B0-----:R-:W-:-:S04]  /*09b0*/  IADD3 R24, P2, PT, R16, UR11, RZ ;  /* 0x0000000b10187c10 */ /* 0x001fc8000ff5e0ff */
[----:B------:R-:W-:Y:S01]  /*09c0*/  IADD3.X R25, PT, PT, R17, UR7, RZ, P2, !PT ;  /* 0x0000000711197c10 */ /* 0x000fe200097fe4ff */
[----:B-1----:R-:W-:Y:S01]  /*09d0*/  FFMA R16, R9, R28, R29 ;  /* 0x0000001c09107223 */ /* 0x002fe2000000001d */
[----:B------:R-:W-:-:S03]  /*09e0*/  IADD3 R28, P2, PT, R24, UR11, RZ ;  /* 0x0000000b181c7c10 */ /* 0x000fc6000ff5e0ff */
[----:B------:R-:W5:Y:S01]  /*09f0*/  LDG.E R24, desc[UR12][R24.64] ;  /* 0x0000000c18187981 */ /* 0x000f62000c1e1900 */
[----:B--2---:R-:W-:Y:S01]  /*0a00*/  FFMA R21, R9, R26, R16 ;  /* 0x0000001a09157223 */ /* 0x004fe20000000010 */
[----:B------:R-:W-:Y:S02]  /*0a10*/  IADD3.X R29, PT, PT, R25, UR7, RZ, P2, !PT ;  /* 0x00000007191d7c10 */ /* 0x000fe400097fe4ff */
[----:B------:R-:W-:-:S03]  /*0a20*/  IADD3 R16, P2, PT, R28, UR11, RZ ;  /* 0x0000000b1c107c10 */ /* 0x000fc6000ff5e0ff */
[----:B------:R4:W2:Y:S01]  /*0a30*/  LDG.E R26, desc[UR12][R28.64] ;  /* 0x0000000c1c1a7981 */ /* 0x0008a2000c1e1900 */
[----:B------:R-:W-:Y:S01]  /*0a40*/  IADD3.X R17, PT, PT, R29, UR7, RZ, P2, !PT ;  /* 0x000000071d117c10 */ /* 0x000fe200097fe4ff */
[----:B---3--:R-:W-:Y:S01]  /*0a50*/  FFMA R19, R9, R20, R21 ;  /* 0x0000001409137223 */ /* 0x008fe20000000015 */
[----:B------:R-:W-:-:S03]  /*0a60*/  IADD3 R20, P2, PT, R16, UR11, RZ ;  /* 0x0000000b10147c10 */ /* 0x000fc6000ff5e0ff */
[----:B------:R-:W3:Y:S01]  /*0a70*/  LDG.E R16, desc[UR12][R16.64] ;  /* 0x0000000c10107981 */ /* 0x000ee2000c1e1900 */
[----:B------:R-:W-:Y:S01]  /*0a80*/  IADD3.X R21, PT, PT, R17, UR7, RZ, P2, !PT ;  /* 0x0000000711157c10 */ /* 0x000fe200097fe4ff */
[----:B----4-:R-:W-:Y:S01]  /*0a90*/  FFMA R28, R9, R18, R19 ;  /* 0x00000012091c7223 */ /* 0x010fe20000000013 */
[----:B------:R-:W-:-:S03]  /*0aa0*/  IADD3 R18, P2, PT, R20, UR11, RZ ;  /* 0x0000000b14127c10 */ /* 0x000fc6000ff5e0ff */
[----:B------:R-:W4:Y:S01]  /*0ab0*/  LDG.E R20, desc[UR12][R20.64] ;  /* 0x0000000c14147981 */ /* 0x000f22000c1e1900 */
[----:B-----5:R-:W-:Y:S01]  /*0ac0*/  FFMA R25, R9, R27, R28 ;  /* 0x0000001b09197223 */ /* 0x020fe2000000001c */
[----:B------:R-:W-:-:S05]  /*0ad0*/  IADD3.X R19, PT, PT, R21, UR7, RZ, P2, !PT ;  /* 0x0000000715137c10 */ /* 0x000fca00097fe4ff */
[----:B------:R0:W5:Y:S01]  /*0ae0*/  LDG.E R27, desc[UR12][R18.64] ;  /* 0x0000000c121b7981 */ /* 0x000162000c1e1900 */
[----:B------:R-:W-:-:S04]  /*0af0*/  IADD3 R28, P2, PT, R18, UR11, RZ ;  /* 0x0000000b121c7c10 */ /* 0x000fc8000ff5e0ff */
[----:B------:R-:W-:Y:S01]  /*0b00*/  IADD3.X R29, PT, PT, R19, UR7, RZ, P2, !PT ;  /* 0x00000007131d7c10 */ /* 0x000fe200097fe4ff */
[----:B0-----:R-:W-:Y:S01]  /*0b10*/  FFMA R18, R9, R24, R25 ;  /* 0x0000001809127223 */ /* 0x001fe20000000019 */
[----:B------:R-:W-:-:S03]  /*0b20*/  IADD3 R24, P2, PT, R28, UR11, RZ ;  /* 0x0000000b1c187c10 */ /* 0x000fc6000ff5e0ff */
[----:B------:R5:W5:Y:S01]  /*0b30*/  LDG.E R28, desc[UR12][R28.64] ;  /* 0x0000000c1c1c7981 */ /* 0x000b62000c1e1900 */
[----:B------:R-:W-:Y:S01]  /*0b40*/  IADD3.X R25, PT, PT, R29, UR7, RZ, P2, !PT ;  /* 0x000000071d197c10 */ /* 0x000fe200097fe4ff */
[----:B--2---:R-:W-:Y:S01]  /*0b50*/  FFMA R26, R9, R26, R18 ;  /* 0x0000001a091a7223 */ /* 0x004fe20000000012 */
[----:B------:R-:W-:-:S03]  /*0b60*/  IADD3 R18, P2, PT, R24, UR11, RZ ;  /* 0x0000000b18127c10 */ /* 0x000fc6000ff5e0ff */
[----:B------:R-:W2:Y:S01]  /*0b70*/  LDG.E R24, desc[UR12][R24.64] ;  /* 0x0000000c18187981 */ /* 0x000ea2000c1e1900 */
[----:B------:R-:W-:Y:S01]  /*0b80*/  IADD3.X R19, PT, PT, R25, UR7, RZ, P2, !PT ;  /* 0x0000000719137c10 */ /* 0x000fe200097fe4ff */
[----:B---3--:R-:W-:Y:S01]  /*0b90*/  FFMA R26, R9, R16, R26 ;  /* 0x00000010091a7223 */ /* 0x008fe2000000001a */
[----:B------:R-:W-:-:S03]  /*0ba0*/  IADD3 R16, P2, PT, R18, UR11, RZ ;  /* 0x0000000b12107c10 */ /* 0x000fc6000ff5e0ff */
[----:B------:R-:W3:Y:S01]  /*0bb0*/  LDG.E R18, desc[UR12][R18.64] ;  /* 0x0000000c12127981 */ /* 0x000ee2000c1e1900 */
[----:B------:R-:W-:Y:S01]  /*0bc0*/  IADD3.X R17, PT, PT, R19, UR7, RZ, P2, !PT ;  /* 0x0000000713117c10 */ /* 0x000fe200097fe4ff */
[----:B----4-:R-:W-:Y:S01]  /*0bd0*/  FFMA R26, R9, R20, R26 ;  /* 0x00000014091a7223 */ /* 0x010fe2000000001a */
[----:B------:R-:W-:-:S03]  /*0be0*/  IADD3 R20, P2, PT, R16, UR11, RZ ;  /* 0x0000000b10147c10 */ /* 0x000fc6000ff5e0ff */
[----:B------:R0:W4:Y:S01]  /*0bf0*/  LDG.E R16, desc[UR12][R16.64] ;  /* 0x0000000c10107981 */ /* 0x000122000c1e1900 */
[----:B------:R-:W-:Y:S01]  /*0c00*/  IADD3.X R21, PT, PT, R17, UR7, RZ, P2, !PT ;  /* 0x0000000711157c10 */ /* 0x000fe200097fe4ff */
[----:B-----5:R-:W-:Y:S01]  /*0c10*/  FFMA R29, R9, R27, R26 ;  /* 0x0000001b091d7223 */ /* 0x020fe2000000001a */
[----:B------:R-:W-:-:S03]  /*0c20*/  IADD3 R26, P2, PT, R20, UR11, RZ ;  /* 0x0000000b141a7c10 */ /* 0x000fc6000ff5e0ff */
[----:B------:R-:W5:Y:S01]  /*0c30*/  LDG.E R20, desc[UR12][R20.64] ;  /* 0x0000000c14147981 */ /* 0x000f62000c1e1900 */
[----:B------:R-:W-:-:S05]  /*0c40*/  IADD3.X R27, PT, PT, R21, UR7, RZ, P2, !PT ;  /* 0x00000007151b7c10 */ /* 0x000fca00097fe4ff */
[----:B------:R-:W5:Y:S01]  /*0c50*/  LDG.E R26, desc[UR12][R26.64] ;  /* 0x0000000c1a1a7981 */ /* 0x000f62000c1e1900 */
[----:B------:R-:W-:Y:S01]  /*0c60*/  UIADD3 UR5, UP0, UPT, UR5, -0x10, URZ ;  /* 0xfffffff005057890 */ /* 0x000fe2000ff1e0ff */
[----:B0-----:R-:W-:-:S03]  /*0c70*/  MOV R17, UR20 ;  /* 0x0000001400117c02 */ /* 0x001fc60008000f00 */
[----:B------:R-:W-:Y:S01]  /*0c80*/  UIADD3.X UR6, UPT, UPT, UR6, -0x1, URZ, UP0, !UPT ;  /* 0xffffffff06067890 */ /* 0x000fe200087fe4ff */
[----:B------:R-:W-:Y:S01]  /*0c90*/  LEA R2, P2, R17, R2, 0x6 ;  /* 0x0000000211027211 */ /* 0x000fe200078430ff */
[----:B------:R-:W-:-:S03]  /*0ca0*/  UISETP.NE.U32.AND UP0, UPT, UR5, URZ, UPT ;  /* 0x000000ff0500728c */ /* 0x000fc6000bf05070 */
[----:B------:R-:W-:Y:S01]  /*0cb0*/  IADD3.X R23, PT, PT, R23, UR14, RZ, P2, !PT ;  /* 0x0000000e17177c10 */ /* 0x000fe200097fe4ff */
[----:B------:R-:W-:Y:S01]  /*0cc0*/  UISETP.NE.AND.EX UP0, UPT, UR6, URZ, UPT, UP0 ;  /* 0x000000ff0600728c */ /* 0x000fe2000bf05300 */
[----:B------:R-:W-:-:S04]  /*0cd0*/  FFMA R29, R9, R28, R29 ;  /* 0x0000001c091d7223 */ /* 0x000fc8000000001d */
[----:B--2---:R-:W-:-:S04]  /*0ce0*/  FFMA R29, R9, R24, R29 ;  /* 0x00000018091d7223 */ /* 0x004fc8000000001d */
[----:B---3--:R-:W-:-:S04]  /*0cf0*/  FFMA R29, R9, R18, R29 ;  /* 0x00000012091d7223 */ /* 0x008fc8000000001d */
[----:B----4-:R-:W-:-:S04]  /*0d00*/  FFMA R29, R9, R16, R29 ;  /* 0x00000010091d7223 */ /* 0x010fc8000000001d */
[----:B-----5:R-:W-:-:S04]  /*0d10*/  FFMA R29, R9, R20, R29 ;  /* 0x00000014091d7223 */ /* 0x020fc8000000001d */
[----:B------:R-:W-:Y:S01]  /*0d20*/  FFMA R29, R9, R26, R29 ;  /* 0x0000001a091d7223 */ /* 0x000fe2000000001d */
[----:B------:R-:W-:Y:S06]  /*0d30*/  BRA.U UP0, `(.L_x_7) ;  /* 0xfffffff900e07547 */ /* 0x000fec000b83ffff */
[----:B------:R-:W-:Y:S02]  /*0d40*/  IMAD.U32 R23, RZ, RZ, UR9 ;  /* 0x00000009ff177e24 */ /* 0x000fe4000f8e00ff */
[----:B------:R-:W-:-:S07]  /*0d50*/  IMAD.U32 R2, RZ, RZ, UR10 ;  /* 0x0000000aff027e24 */ /* 0x000fce000f8e00ff */
.L_x_6:
[----:B------:R-:W-:-:S04]  /*0d60*/  UISETP.NE.U32.AND UP0, UPT, UR16, URZ, UPT ;  /* 0x000000ff1000728c */ /* 0x000fc8000bf05070 */
[----:B------:R-:W-:-:S09]  /*0d70*/  UISETP.NE.AND.EX UP0, UPT, URZ, URZ, UPT, UP0 ;  /* 0x000000ffff00728c */ /* 0x000fd2000bf05300 */
[----:B------:R-:W-:Y:S05]  /*0d80*/  BRA.U !UP0, `(.L_x_8) ;  /* 0x0000000508a87547 */ /* 0x000fea000b800000 */
[----:B------:R-:W-:Y:S02]  /*0d90*/  UIADD3 UR5, UP0, UPT, UR16, -0x1, URZ ;  /* 0xffffffff10057890 */ /* 0x000fe4000ff1e0ff */
[----:B------:R-:W-:Y:S02]  /*0da0*/  UISETP.NE.U32.AND UP1, UPT, UR15, URZ, UPT ;  /* 0x000000ff0f00728c */ /* 0x000fe4000bf25070 */
[----:B------:R-:W-:Y:S02]  /*0db0*/  UIADD3.X UR6, UPT, UPT, URZ, -0x1, URZ, UP0, !UPT ;  /* 0xffffffffff067890 */ /* 0x000fe400087fe4ff */
[----:B------:R-:W-:Y:S02]  /*0dc0*/  UISETP.GE.U32.AND UP0, UPT, UR5, 0x7, UPT ;  /* 0x000000070500788c */ /* 0x000fe4000bf06070 */
[----:B------:R-:W-:Y:S02]  /*0dd0*/  UISETP.NE.AND.EX UP1, UPT, URZ, URZ, UPT, UP1 ;  /* 0x000000ffff00728c */ /* 0x000fe4000bf25310 */
[----:B------:R-:W-:-:S09]  /*0de0*/  UISETP.GE.U32.AND.EX UP0, UPT, UR6, URZ, UPT, UP0 ;  /* 0x000000ff0600728c */ /* 0x000fd2000bf06100 */
[----:B------:R-:W-:Y:S05]  /*0df0*/  BRA.U !UP0, `(.L_x_9) ;  /* 0x0000000108a07547 */ /* 0x000fea000b800000 */
[----:B------:R-:W0:Y:S01]  /*0e00*/  LDCU.64 UR18, c[0x0][0x3a8] ;  /* 0x00007500ff1277ac */ /* 0x000e220008000a00 */
[----:B------:R-:W2:Y:S01]  /*0e10*/  LDCU.64 UR22, c[0x0][0x388] ;  /* 0x00007100ff1677ac */ /* 0x000ea20008000a00 */
[----:B0-----:R-:W-:Y:S02]  /*0e20*/  IMAD R18, R2, UR18, RZ ;  /* 0x0000001202127c24 */ /* 0x001fe4000f8e02ff */
[----:B------:R-:W-:-:S04]  /*0e30*/  IMAD.WIDE.U32 R16, R23, UR18, R14 ;  /* 0x0000001217107c25 */ /* 0x000fc8000f8e000e */
[----:B------:R-:W-:Y:S01]  /*0e40*/  IMAD R19, R23, UR19, R18 ;  /* 0x0000001317137c24 */ /* 0x000fe2000f8e0212 */
[----:B--2---:R-:W-:-:S03]  /*0e50*/  LEA R26, P2, R16, UR22, 0x2 ;  /* 0x00000016101a7c11 */ /* 0x004fc6000f8410ff */
[----:B------:R-:W-:-:S05]  /*0e60*/  IMAD.IADD R17, R17, 0x1, R19 ;  /* 0x0000000111117824 */ /* 0x000fca00078e0213 */
[----:B------:R-:W-:Y:S02]  /*0e70*/  LEA.HI.X R27, R16, UR23, R17, 0x2, P2 ;  /* 0x00000017101b7c11 */ /* 0x000fe400090f1411 */
[----:B------:R-:W-:-:S03]  /*0e80*/  IADD3 R24, P2, PT, R26, UR11, RZ ;  /* 0x0000000b1a187c10 */ /* 0x000fc6000ff5e0ff */
[----:B------:R-:W1:Y:S01]  /*0e90*/  LDG.E R26, desc[UR12][R26.64] ;  /* 0x0000000c1a1a7981 */ /* 0x000e62000c1e1900 */
[----:B------:R-:W-:-:S05]  /*0ea0*/  IADD3.X R25, PT, PT, R27, UR7, RZ, P2, !PT ;  /* 0x000000071b197c10 */ /* 0x000fca00097fe4ff */
[----:B------:R0:W2:Y:S01]  /*0eb0*/  LDG.E R28, desc[UR12][R24.64] ;  /* 0x0000000c181c7981 */ /* 0x0000a2000c1e1900 */
[----:B------:R-:W-:-:S04]  /*0ec0*/  IADD3 R16, P3, PT, R24, UR11, RZ ;  /* 0x0000000b18107c10 */ /* 0x000fc8000ff7e0ff */
[----:B------:R-:W-:Y:S02]  /*0ed0*/  IADD3 R18, P2, PT, R16, UR11, RZ ;  /* 0x0000000b10127c10 */ /* 0x000fe4000ff5e0ff */
[----:B------:R-:W-:Y:S02]  /*0ee0*/  IADD3.X R17, PT, PT, R25, UR7, RZ, P3, !PT ;  /* 0x0000000719117c10 */ /* 0x000fe40009ffe4ff */
[----:B------:R-:W-:Y:S02]  /*0ef0*/  IADD3 R20, P3, PT, R18, UR11, RZ ;  /* 0x0000000b12147c10 */ /* 0x000fe4000ff7e0ff */
[----:B------:R-:W-:Y:S01]  /*0f00*/  IADD3.X R19, PT, PT, R17, UR7, RZ, P2, !PT ;  /* 0x0000000711137c10 */ /* 0x000fe200097fe4ff */
[----:B------:R2:W3:Y:S01]  /*0f10*/  LDG.E R16, desc[UR12][R16.64] ;  /* 0x0000000c10107981 */ /* 0x0004e2000c1e1900 */
[----:B0-----:R-:W-:Y:S02]  /*0f20*/  IADD3 R24, P2, PT, R20, UR11, RZ ;  /* 0x0000000b14187c10 */ /* 0x001fe4000ff5e0ff */
[----:B------:R-:W-:Y:S01]  /*0f30*/  IADD3.X R21, PT, PT, R19, UR7, RZ, P3, !PT ;  /* 0x0000000713157c10 */ /* 0x000fe20009ffe4ff */
[----:B------:R-:W4:Y:S03]  /*0f40*/  LDG.E R18, desc[UR12][R18.64] ;  /* 0x0000000c12127981 */ /* 0x000f26000c1e1900 */
[----:B------:R-:W-:Y:S01]  /*0f50*/  IADD3.X R25, PT, PT, R21, UR7, RZ, P2, !PT ;  /* 0x0000000715197c10 */ /* 0x000fe200097fe4ff */
[----:B------:R-:W5:Y:S01]  /*0f60*/  LDG.E R20, desc[UR12][R20.64] ;  /* 0x0000000c14147981 */ /* 0x000f62000c1e1900 */
[----:B-1----:R-:W-:Y:S01]  /*0f70*/  FFMA R29, R9, R26, R29 ;  /* 0x0000001a091d7223 */ /* 0x002fe2000000001d */
[----:B------:R-:W-:-:S02]  /*0f80*/  IADD3 R26, P2, PT, R24, UR11, RZ ;  /* 0x0000000b181a7c10 */ /* 0x000fc4000ff5e0ff */
[----:B------:R-:W5:Y:S02]  /*0f90*/  LDG.E R24, desc[UR12][R24.64] ;  /* 0x0000000c18187981 */ /* 0x000f64000c1e1900 */
[----:B------:R-:W-:Y:S01]  /*0fa0*/  IADD3.X R27, PT, PT, R25, UR7, RZ, P2, !PT ;  /* 0x00000007191b7c10 */ /* 0x000fe200097fe4ff */
[----:B--2---:R-:W-:Y:S01]  /*0fb0*/  FFMA R17, R9, R28, R29 ;  /* 0x0000001c09117223 */ /* 0x004fe2000000001d */
[----:B------:R-:W-:-:S03]  /*0fc0*/  IADD3 R28, P2, PT, R26, UR11, RZ ;  /* 0x0000000b1a1c7c10 */ /* 0x000fc6000ff5e0ff */
[----:B------:R-:W2:Y:S01]  /*0fd0*/  LDG.E R26, desc[UR12][R26.64] ;  /* 0x0000000c1a1a7981 */ /* 0x000ea2000c1e1900 */
[----:B------:R-:W-:-:S06]  /*0fe0*/  IADD3.X R29, PT, PT, R27, UR7, RZ, P2, !PT ;  /* 0x000000071b1d7c10 */ /* 0x000fcc00097fe4ff */
[----:B------:R-:W2:Y:S01]  /*0ff0*/  LDG.E R29, desc[UR12][R28.64] ;  /* 0x0000000c1c1d7981 */ /* 0x000ea2000c1e1900 */
[----:B---3--:R-:W-:Y:S01]  /*1000*/  FFMA R17, R9, R16, R17 ;  /* 0x0000001009117223 */ /* 0x008fe20000000011 */
[----:B------:R-:W-:-:S03]  /*1010*/  IADD3 R23, P2, PT, R23, 0x8, RZ ;  /* 0x0000000817177810 */ /* 0x000fc60007f5e0ff */
[C---:B----4-:R-:W-:Y:S02]  /*1020*/  FFMA R17, R9.reuse, R18, R17 ;  /* 0x0000001209117223 */ /* 0x050fe40000000011 */
[----:B------:R-:W-:Y:S02]  /*1030*/  IMAD.X R2, RZ, RZ, R2, P2 ;  /* 0x000000ffff027224 */ /* 0x000fe400010e0602 */
[----:B-----5:R-:W-:-:S04]  /*1040*/  FFMA R17, R9, R20, R17 ;  /* 0x0000001409117223 */ /* 0x020fc80000000011 */
[----:B------:R-:W-:-:S04]  /*1050*/  FFMA R17, R9, R24, R17 ;  /* 0x0000001809117223 */ /* 0x000fc80000000011 */
[----:B--2---:R-:W-:-:S04]  /*1060*/  FFMA R16, R9, R26, R17 ;  /* 0x0000001a09107223 */ /* 0x004fc80000000011 */
[----:B------:R-:W-:-:S07]  /*1070*/  FFMA R29, R9, R29, R16 ;  /* 0x0000001d091d7223 */ /* 0x000fce0000000010 */
.L_x_9:
        /* <DEDUP_REMOVED lines=9> */
[----:B------:R-:W-:Y:S01]  /*1110*/  MOV R16, R14 ;  /* 0x0000000e00107202 */ /* 0x000fe20000000f00 */
[----:B------:R-:W-:Y:S01]  /*1120*/  IMAD.MOV.U32 R17, RZ, RZ, R15 ;  /* 0x000000ffff117224 */ /* 0x000fe200078e000f */
[----:B------:R-:W2:Y:S01]  /*1130*/  LDCU.64 UR22, c[0x0][0x388] ;  /* 0x00007100ff1677ac */ /* 0x000ea20008000a00 */
[----:B0-----:R-:W-:Y:S02]  /*1140*/  IMAD R18, R2, UR18, RZ ;  /* 0x0000001202127c24 */ /* 0x001fe4000f8e02ff */
[----:B------:R-:W-:-:S04]  /*1150*/  IMAD.WIDE.U32 R16, R23, UR18, R16 ;  /* 0x0000001217107c25 */ /* 0x000fc8000f8e0010 */
[----:B------:R-:W-:Y:S01]  /*1160*/  IMAD R19, R23, UR19, R18 ;  /* 0x0000001317137c24 */ /* 0x000fe2000f8e0212 */
[----:B--2---:R-:W-:-:S03]  /*1170*/  LEA R24, P3, R16, UR22, 0x2 ;  /* 0x0000001610187c11 */ /* 0x004fc6000f8610ff */
[----:B------:R-:W-:Y:S01]  /*1180*/  IMAD.IADD R19, R17, 0x1, R19 ;  /* 0x0000000111137824 */ /* 0x000fe200078e0213 */
[----:B------:R-:W-:-:S04]  /*1190*/  IADD3 R20, P2, PT, R24, UR11, RZ ;  /* 0x0000000b18147c10 */ /* 0x000fc8000ff5e0ff */
[----:B------:R-:W-:Y:S02]  /*11a0*/  LEA.HI.X R25, R16, UR23, R19, 0x2, P3 ;  /* 0x0000001710197c11 */ /* 0x000fe400098f1413 */
[----:B------:R-:W-:Y:S02]  /*11b0*/  IADD3 R18, P3, PT, R20, UR11, RZ ;  /* 0x0000000b14127c10 */ /* 0x000fe4000ff7e0ff */
[----:B------:R-:W-:Y:S01]  /*11c0*/  IADD3.X R21, PT, PT, R25, UR7, RZ, P2, !PT ;  /* 0x0000000719157c10 */ /* 0x000fe200097fe4ff */
[----:B------:R-:W1:Y:S01]  /*11d0*/  LDG.E R24, desc[UR12][R24.64] ;  /* 0x0000000c18187981 */ /* 0x000e62000c1e1900 */
[----:B------:R-:W-:Y:S02]  /*11e0*/  IADD3 R16, P2, PT, R18, UR11, RZ ;  /* 0x0000000b12107c10 */ /* 0x000fe4000ff5e0ff */
[----:B------:R-:W-:Y:S02]  /*11f0*/  IADD3.X R19, PT, PT, R21, UR7, RZ, P3, !PT ;  /* 0x0000000715137c10 */ /* 0x000fe40009ffe4ff */
[----:B------:R-:W2:Y:S02]  /*1200*/  LDG.E R21, desc[UR12][R20.64] ;  /* 0x0000000c14157981 */ /* 0x000ea4000c1e1900 */
[----:B------:R-:W-:-:S02]  /*1210*/  IADD3.X R17, PT, PT, R19, UR7, RZ, P2, !PT ;  /* 0x0000000713117c10 */ /* 0x000fc400097fe4ff */
[----:B------:R-:W3:Y:S04]  /*1220*/  LDG.E R19, desc[UR12][R18.64] ;  /* 0x0000000c12137981 */ /* 0x000ee8000c1e1900 */
[----:B------:R-:W4:Y:S01]  /*1230*/  LDG.E R17, desc[UR12][R16.64] ;  /* 0x0000000c10117981 */ /* 0x000f22000c1e1900 */
[----:B------:R-:W-:-:S05]  /*1240*/  IADD3 R23, P2, PT, R23, 0x4, RZ ;  /* 0x0000000417177810 */ /* 0x000fca0007f5e0ff */
[----:B------:R-:W-:Y:S02]  /*1250*/  IMAD.X R2, RZ, RZ, R2, P2 ;  /* 0x000000ffff027224 */ /* 0x000fe400010e0602 */
[----:B-1----:R-:W-:-:S04]  /*1260*/  FFMA R26, R9, R24, R29 ;  /* 0x00000018091a7223 */ /* 0x002fc8000000001d */
[----:B--2---:R-:W-:-:S04]  /*1270*/  FFMA R26, R9, R21, R26 ;  /* 0x00000015091a7223 */ /* 0x004fc8000000001a */
[----:B---3--:R-:W-:-:S04]  /*1280*/  FFMA R26, R9, R19, R26 ;  /* 0x00000013091a7223 */ /* 0x008fc8000000001a */
[----:B----4-:R-:W-:-:S07]  /*1290*/  FFMA R29, R9, R17, R26 ;  /* 0x00000011091d7223 */ /* 0x010fce000000001a */
.L_x_10:
        /* <DEDUP_REMOVED lines=8> */
[----:B------:R-:W-:-:S05]  /*1320*/  LEA.HI.X R17, R14, UR23, R15, 0x2, P2 ;  /* 0x000000170e117c11 */ /* 0x000fca00090f140f */
[----:B------:R-:W1:Y:S01]  /*1330*/  LDG.E R2, desc[UR12][R16.64] ;  /* 0x0000000c10027981 */ /* 0x000e62000c1e1900 */
[----:B------:R-:W-:-:S04]  /*1340*/  UISETP.NE.U32.AND UP0, UPT, UR8, 0x1, UPT ;  /* 0x000000010800788c */ /* 0x000fc8000bf05070 */
[----:B------:R-:W-:Y:S01]  /*1350*/  UISETP.NE.AND.EX UP0, UPT, URZ, URZ, UPT, UP0 ;  /* 0x000000ffff00728c */ /* 0x000fe2000bf05300 */
[----:B-1----:R-:W-:-:S08]  /*1360*/  FFMA R29, R9, R2, R29 ;  /* 0x00000002091d7223 */ /* 0x002fd0000000001d */
[----:B------:R-:W-:Y:S05]  /*1370*/  BRA.U !UP0, `(.L_x_8) ;  /* 0x00000001082c7547 */ /* 0x000fea000b800000 */
[----:B------:R-:W-:Y:S01]  /*1380*/  UISETP.NE.U32.AND UP0, UPT, UR8, 0x2, UPT ;  /* 0x000000020800788c */ /* 0x000fe2000bf05070 */
[----:B------:R-:W-:-:S03]  /*1390*/  IADD3 R16, P3, PT, R16, UR11, RZ ;  /* 0x0000000b10107c10 */ /* 0x000fc6000ff7e0ff */
[----:B------:R-:W-:Y:S01]  /*13a0*/  UISETP.NE.AND.EX UP0, UPT, URZ, URZ, UPT, UP0 ;  /* 0x000000ffff00728c */ /* 0x000fe2000bf05300 */
[----:B------:R-:W-:-:S05]  /*13b0*/  IADD3.X R17, PT, PT, R17, UR7, RZ, P3, !PT ;  /* 0x0000000711117c10 */ /* 0x000fca0009ffe4ff */
[----:B------:R-:W-:-:S13]  /*13c0*/  PLOP3.LUT P2, PT, PT, PT, UP0, 0x80, 0x8 ;  /* 0x000000000008781c */ /* 0x000fda0003f4f008 */
[----:B------:R-:W-:Y:S02]  /*13d0*/  @P2 IADD3 R14, P3, PT, R16, UR11, RZ ;  /* 0x0000000b100e2c10 */ /* 0x000fe4000ff7e0ff */
[----:B------:R-:W2:Y:S02]  /*13e0*/  LDG.E R16, desc[UR12][R16.64] ;  /* 0x0000000c10107981 */ /* 0x000ea4000c1e1900 */
[----:B------:R-:W-:-:S05]  /*13f0*/  @P2 IADD3.X R15, PT, PT, R17, UR7, RZ, P3, !PT ;  /* 0x00000007110f2c10 */ /* 0x000fca0009ffe4ff */
[----:B------:R-:W3:Y:S01]  /*1400*/  @P2 LDG.E R14, desc[UR12][R14.64] ;  /* 0x0000000c0e0e2981 */ /* 0x000ee2000c1e1900 */
[----:B--2---:R-:W-:-:S04]  /*1410*/  FFMA R29, R9, R16, R29 ;  /* 0x00000010091d7223 */ /* 0x004fc8000000001d */
[----:B---3--:R-:W-:-:S07]  /*1420*/  @P2 FFMA R29, R9, R14, R29 ;  /* 0x0000000e091d2223 */ /* 0x008fce000000001d */
.L_x_8:
[----:B------:R-:W-:Y:S05]  /*1430*/  @P1 BRA `(.L_x_11) ;  /* 0xfffffff000bc1947 */ /* 0x000fea000383ffff */
[----:B------:R-:W-:Y:S05]  /*1440*/  @P0 BRA `(.L_x_12) ;  /* 0xfffffff000880947 */ /* 0x000fea000383ffff */
.L_x_5:
[----:B------:R-:W-:Y:S02]  /*1450*/  HFMA2 R2, -RZ, RZ, 0.96630859375, -0.0022525787353515625 ;  /* 0x3bbb989dff027431 */ /* 0x000fe400000001ff */
[----:B------:R-:W-:Y:S01]  /*1460*/  IMAD.MOV.U32 R3, RZ, RZ, 0x437c0000 ;  /* 0x437c0000ff037424 */ /* 0x000fe200078e00ff */
[----:B------:R-:W-:Y:S02]  /*1470*/  BSSY.RECONVERGENT B0, `(.L_x_13) ;  /* 0x0000018000007945 */ /* 0x000fe40003800200 */
[----:B------:R-:W-:-:S04]  /*1480*/  FFMA.SAT R2, R29, -R2, 0.5 ;  /* 0x3f0000001d027423 */ /* 0x000fc80000002802 */
[----:B------:R-:W-:-:S04]  /*1490*/  FFMA.RM R2, R2, R3, 12582913 ;  /* 0x4b40000102027423 */ /* 0x000fc80000004003 */
[C---:B------:R-:W-:Y:S01]  /*14a0*/  FADD R4, R2.reuse, -12583039 ;  /* 0xcb40007f02047421 */ /* 0x040fe20000000000 */
[----:B------:R-:W-:-:S03]  /*14b0*/  IMAD.SHL.U32 R2, R2, 0x800000, RZ ;  /* 0x0080000002027824 */ /* 0x000fc600078e00ff */
[----:B------:R-:W-:-:S04]  /*14c0*/  FFMA R4, R29, -1.4426950216293334961, -R4 ;  /* 0xbfb8aa3b1d047823 */ /* 0x000fc80000000804 */
[----:B------:R-:W-:-:S06]  /*14d0*/  FFMA R29, R29, -1.925963033500011079e-08, R4 ;  /* 0xb2a570601d1d7823 */ /* 0x000fcc0000000004 */
[----:B------:R-:W0:Y:S02]  /*14e0*/  MUFU.EX2 R29, R29 ;  /* 0x0000001d001d7308 */ /* 0x000e240000000800 */
[----:B0-----:R-:W-:-:S06]  /*14f0*/  FMUL R10, R2, R29 ;  /* 0x0000001d020a7220 */ /* 0x001fcc0000400000 */
[----:B------:R-:W1:Y:S02]  /*1500*/  F2F.F64.F32 R2, R10 ;  /* 0x0000000a00027310 */ /* 0x000e640000201800 */
[----:B-1----:R-:W-:-:S06]  /*1510*/  DADD R8, R2, 1 ;  /* 0x3ff0000002087429 */ /* 0x002fcc0000000000 */
[----:B------:R-:W0:Y:S04]  /*1520*/  MUFU.RCP64H R3, R9 ;  /* 0x0000000900037308 */ /* 0x000e280000001800 */
[----:B------:R-:W-:-:S05]  /*1530*/  VIADD R2, R9, 0x300402 ;  /* 0x0030040209027836 */ /* 0x000fca0000000000 */
[----:B------:R-:W-:Y:S01]  /*1540*/  FSETP.GEU.AND P0, PT, |R2|, 5.8789094863358348022e-39, PT ;  /* 0x004004020200780b */ /* 0x000fe20003f0e200 */
[----:B0-----:R-:W-:-:S08]  /*1550*/  DFMA R4, -R8, R2, 1 ;  /* 0x3ff000000804742b */ /* 0x001fd00000000102 */
[----:B------:R-:W-:-:S08]  /*1560*/  DFMA R4, R4, R4, R4 ;  /* 0x000000040404722b */ /* 0x000fd00000000004 */
[----:B------:R-:W-:-:S08]  /*1570*/  DFMA R4, R2, R4, R2 ;  /* 0x000000040204722b */ /* 0x000fd00000000002 */
[----:B------:R-:W-:-:S08]  /*1580*/  DFMA R6, -R8, R4, 1 ;  /* 0x3ff000000806742b */ /* 0x000fd00000000104 */
[----:B------:R-:W-:Y:S01]  /*1590*/  DFMA R4, R4, R6, R4 ;  /* 0x000000060404722b */ /* 0x000fe20000000004 */
[----:B------:R-:W-:Y:S10]  /*15a0*/  @P0 BRA `(.L_x_14) ;  /* 0x0000000000100947 */ /* 0x000ff40003800000 */
[----:B------:R-:W-:-:S04]  /*15b0*/  LOP3.LUT R2, R9, 0x7fffffff, RZ, 0xc0, !PT ;  /* 0x7fffffff09027812 */ /* 0x000fc800078ec0ff */
[----:B------:R-:W-:Y:S02]  /*15c0*/  IADD3 R3, PT, PT, R2, -0x100000, RZ ;  /* 0xfff0000002037810 */ /* 0x000fe40007ffe0ff */
[----:B------:R-:W-:-:S07]  /*15d0*/  MOV R2, 0x15f0 ;  /* 0x000015f000027802 */ /* 0x000fce0000000f00 */
[----:B------:R-:W-:Y:S05]  /*15e0*/  CALL.REL.NOINC `($__internal_0_$__cuda_sm20_dblrcp_rn_slowpath_v3) ;  /* 0x00000000002c7944 */ /* 0x000fea0003c00000 */
.L_x_14:
[----:B------:R-:W-:Y:S05]  /*15f0*/  BSYNC.RECONVERGENT B0 ;  /* 0x0000000000007941 */ /* 0x000fea0003800200 */
.L_x_13:
[----:B------:R-:W0:Y:S01]  /*1600*/  LDCU.64 UR4, c[0x0][0x390] ;  /* 0x00007200ff0477ac */ /* 0x000e220008000a00 */
[----:B------:R-:W-:Y:S02]  /*1610*/  SHF.R.S32.HI R3, RZ, 0x1f, R0 ;  /* 0x0000001fff037819 */ /* 0x000fe40000011400 */
[----:B0-----:R-:W-:-:S04]  /*1620*/  LEA R2, P0, R0, UR4, 0x2 ;  /* 0x0000000400027c11 */ /* 0x001fc8000f8010ff */
[----:B------:R-:W-:-:S05]  /*1630*/  LEA.HI.X R3, R0, UR5, R3, 0x2, P0 ;  /* 0x0000000500037c11 */ /* 0x000fca00080f1403 */
[----:B------:R-:W2:Y:S02]  /*1640*/  LDG.E R6, desc[UR12][R2.64] ;  /* 0x0000000c02067981 */ /* 0x000ea4000c1e1900 */
[----:B--2---:R-:W0:Y:S02]  /*1650*/  F2F.F64.F32 R6, R6 ;  /* 0x0000000600067310 */ /* 0x004e240000201800 */
[----:B0-----:R-:W-:-:S10]  /*1660*/  DADD R4, R6, R4 ;  /* 0x0000000006047229 */ /* 0x001fd40000000004 */
[----:B------:R-:W0:Y:S02]  /*1670*/  F2F.F32.F64 R5, R4 ;  /* 0x0000000400057310 */ /* 0x000e240000301000 */
[----:B0-----:R-:W-:Y:S01]  /*1680*/  STG.E desc[UR12][R2.64], R5 ;  /* 0x0000000502007986 */ /* 0x001fe2000c10190c */
[----:B------:R-:W-:Y:S05]  /*1690*/  EXIT ;  /* 0x000000000000794d */ /* 0x000fea0003800000 */
        .weak           $__internal_0_$__cuda_sm20_dblrcp_rn_slowpath_v3
        .type           $__internal_0_$__cuda_sm20_dblrcp_rn_slowpath_v3,@function
        .size           $__internal_0_$__cuda_sm20_dblrcp_rn_slowpath_v3,($__internal_1_$__cuda_sm20_div_u64 - $__internal_0_$__cuda_sm20_dblrcp_rn_slowpath_v3)
$__internal_0_$__cuda_sm20_dblrcp_rn_slowpath_v3:
[----:B------:R-:W-:Y:S01]  /*16a0*/  IMAD.MOV.U32 R4, RZ, RZ, R8 ;  /* 0x000000ffff047224 */ /* 0x000fe200078e0008 */
[----:B------:R-:W-:Y:S01]  /*16b0*/  BSSY.RECONVERGENT B1, `(.L_x_15) ;  /* 0x0000026000017945 */ /* 0x000fe20003800200 */
[----:B------:R-:W-:-:S06]  /*16c0*/  IMAD.MOV.U32 R5, RZ, RZ, R9 ;  /* 0x000000ffff057224 */ /* 0x000fcc00078e0009 */
[----:B------:R-:W-:-:S14]  /*16d0*/  DSETP.GTU.AND P0, PT, |R4|, +INF , PT ;  /* 0x7ff000000400742a */ /* 0x000fdc0003f0c200 */
[----:B------:R-:W-:Y:S05]  /*16e0*/  @P0 BRA `(.L_x_16) ;  /* 0x0000000000800947 */ /* 0x000fea0003800000 */
[----:B------:R-:W-:-:S05]  /*16f0*/  LOP3.LUT R8, R9, 0x7fffffff, RZ, 0xc0, !PT ;  /* 0x7fffffff09087812 */ /* 0x000fca00078ec0ff */
[----:B------:R-:W-:-:S05]  /*1700*/  VIADD R6, R8, 0xffffffff ;  /* 0xffffffff08067836 */ /* 0x000fca0000000000 */
[----:B------:R-:W-:-:S13]  /*1710*/  ISETP.GE.U32.AND P0, PT, R6, 0x7fefffff, PT ;  /* 0x7fefffff0600780c */ /* 0x000fda0003f06070 */
[----:B------:R-:W-:Y:S02]  /*1720*/  @P0 LOP3.LUT R7, R5, 0x7ff00000, RZ, 0x3c, !PT ;  /* 0x7ff0000005070812 */ /* 0x000fe400078e3cff */
[----:B------:R-:W-:Y:S01]  /*1730*/  @P0 MOV R6, RZ ;  /* 0x000000ff00060202 */ /* 0x000fe20000000f00 */
[----:B------:R-:W-:Y:S06]  /*1740*/  @P0 BRA `(.L_x_17) ;  /* 0x0000000000700947 */ /* 0x000fec0003800000 */
[----:B------:R-:W-:-:S13]  /*1750*/  ISETP.GE.U32.AND P0, PT, R8, 0x1000001, PT ;  /* 0x010000010800780c */ /* 0x000fda0003f06070 */
[----:B------:R-:W-:Y:S05]  /*1760*/  @!P0 BRA `(.L_x_18) ;  /* 0x0000000000388947 */ /* 0x000fea0003800000 */
[----:B------:R-:W-:Y:S02]  /*1770*/  VIADD R7, R5, 0xc0200000 ;  /* 0xc020000005077836 */ /* 0x000fe40000000000 */
[----:B------:R-:W-:Y:S02]  /*1780*/  IMAD.MOV.U32 R6, RZ, RZ, R4 ;  /* 0x000000ffff067224 */ /* 0x000fe400078e0004 */
[----:B------:R-:W0:Y:S01]  /*1790*/  MUFU.RCP64H R9, R7 ;  /* 0x0000000700097308 */ /* 0x000e220000001800 */
[----:B------:R-:W-:-:S06]  /*17a0*/  IMAD.MOV.U32 R8, RZ, RZ, R3 ;  /* 0x000000ffff087224 */ /* 0x000fcc00078e0003 */
[----:B0-----:R-:W-:-:S08]  /*17b0*/  DFMA R10, -R6, R8, 1 ;  /* 0x3ff00000060a742b */ /* 0x001fd00000000108 */
[----:B------:R-:W-:-:S08]  /*17c0*/  DFMA R10, R10, R10, R10 ;  /* 0x0000000a0a0a722b */ /* 0x000fd0000000000a */
[----:B------:R-:W-:-:S08]  /*17d0*/  DFMA R10, R8, R10, R8 ;  /* 0x0000000a080a722b */ /* 0x000fd00000000008 */
[----:B------:R-:W-:-:S08]  /*17e0*/  DFMA R8, -R6, R10, 1 ;  /* 0x3ff000000608742b */ /* 0x000fd0000000010a */
[----:B------:R-:W-:-:S08]  /*17f0*/  DFMA R8, R10, R8, R10 ;  /* 0x000000080a08722b */ /* 0x000fd0000000000a */
[----:B------:R-:W-:-:S08]  /*1800*/  DMUL R8, R8, 2.2250738585072013831e-308 ;  /* 0x0010000008087828 */ /* 0x000fd00000000000 */
[----:B------:R-:W-:-:S08]  /*1810*/  DFMA R4, -R4, R8, 1 ;  /* 0x3ff000000404742b */ /* 0x000fd00000000108 */
[----:B------:R-:W-:-:S08]  /*1820*/  DFMA R4, R4, R4, R4 ;  /* 0x000000040404722b */ /* 0x000fd00000000004 */
[----:B------:R-:W-:Y:S01]  /*1830*/  DFMA R6, R8, R4, R8 ;  /* 0x000000040806722b */ /* 0x000fe20000000008 */
[----:B------:R-:W-:Y:S10]  /*1840*/  BRA `(.L_x_17) ;  /* 0x0000000000307947 */ /* 0x000ff40003800000 */
.L_x_18:
[----:B------:R-:W-:Y:S01]  /*1850*/  DMUL R4, R4, 8.11296384146066816958e+31 ;  /* 0x4690000004047828 */ /* 0x000fe20000000000 */
[----:B------:R-:W-:-:S05]  /*1860*/  MOV R6, R3 ;  /* 0x0000000300067202 */ /* 0x000fca0000000f00 */
[----:B------:R-:W0:Y:S02]  /*1870*/  MUFU.RCP64H R7, R5 ;  /* 0x0000000500077308 */ /* 0x000e240000001800 */
[----:B0-----:R-:W-:-:S08]  /*1880*/  DFMA R8, -R4, R6, 1 ;  /* 0x3ff000000408742b */ /* 0x001fd00000000106 */
[----:B------:R-:W-:-:S08]  /*1890*/  DFMA R8, R8, R8, R8 ;  /* 0x000000080808722b */ /* 0x000fd00000000008 */
[----:B------:R-:W-:-:S08]  /*18a0*/  DFMA R8, R6, R8, R6 ;  /* 0x000000080608722b */ /* 0x000fd00000000006 */
[----:B------:R-:W-:-:S08]  /*18b0*/  DFMA R6, -R4, R8, 1 ;  /* 0x3ff000000406742b */ /* 0x000fd00000000108 */
[----:B------:R-:W-:-:S08]  /*18c0*/  DFMA R6, R8, R6, R8 ;  /* 0x000000060806722b */ /* 0x000fd00000000008 */
[----:B------:R-:W-:Y:S01]  /*18d0*/  DMUL R6, R6, 8.11296384146066816958e+31 ;  /* 0x4690000006067828 */ /* 0x000fe20000000000 */
[----:B------:R-:W-:Y:S10]  /*18e0*/  BRA `(.L_x_17) ;  /* 0x0000000000087947 */ /* 0x000ff40003800000 */
.L_x_16:
[----:B------:R-:W-:Y:S01]  /*18f0*/  LOP3.LUT R7, R5, 0x80000, RZ, 0xfc, !PT ;  /* 0x0008000005077812 */ /* 0x000fe200078efcff */
[----:B------:R-:W-:-:S07]  /*1900*/  IMAD.MOV.U32 R6, RZ, RZ, R4 ;  /* 0x000000ffff067224 */ /* 0x000fce00078e0004 */
.L_x_17:
[----:B------:R-:W-:Y:S05]  /*1910*/  BSYNC.RECONVERGENT B1 ;  /* 0x0000000000017941 */ /* 0x000fea0003800200 */
.L_x_15:
[----:B------:R-:W-:Y:S01]  /*1920*/  MOV R3, 0x0 ;  /* 0x0000000000037802 */ /* 0x000fe20000000f00 */
[----:B------:R-:W-:Y:S02]  /*1930*/  IMAD.MOV.U32 R4, RZ, RZ, R6 ;  /* 0x000000ffff047224 */ /* 0x000fe400078e0006 */
[----:B------:R-:W-:Y:S01]  /*1940*/  IMAD.MOV.U32 R5, RZ, RZ, R7 ;  /* 0x000000ffff057224 */ /* 0x000fe200078e0007 */
[----:B------:R-:W-:Y:S06]  /*1950*/  RET.REL.NODEC R2 `(_Z27batched_convolve_v2_SigmoidPKfS0_Pfiiimmm) ;  /* 0xffffffe402a87950 */ /* 0x000fec0003c3ffff */
        .weak           $__internal_1_$__cuda_sm20_div_u64
        .type           $__internal_1_$__cuda_sm20_div_u64,@function
        .size           $__internal_1_$__cuda_sm20_div_u64,(.L_x_98 - $__internal_1_$__cuda_sm20_div_u64)
$__internal_1_$__cuda_sm20_div_u64:
[----:B------:R-:W0:Y:S01]  /*1960*/  LDCU.64 UR4, c[0x0][0x3a8] ;  /* 0x00007500ff0477ac */ /* 0x000e220008000a00 */
[----:B------:R-:W1:Y:S01]  /*1970*/  LDC.64 R2, c[0x0][0x3a8] ;  /* 0x0000ea00ff027b82 */ /* 0x000e620000000a00 */
[----:B0-----:R-:W0:Y:S08]  /*1980*/  I2F.U64.RP R7, UR4 ;  /* 0x0000000400077d12 */ /* 0x001e300008309000 */
[----:B0-----:R-:W0:Y:S02]  /*1990*/  MUFU.RCP R7, R7 ;  /* 0x0000000700077308 */ /* 0x001e240000001000 */
[----:B0-----:R-:W-:-:S06]  /*19a0*/  VIADD R8, R7, 0x1ffffffe ;  /* 0x1ffffffe07087836 */ /* 0x001fcc0000000000 */
[----:B------:R-:W1:Y:S02]  /*19b0*/  F2I.U64.TRUNC R8, R8 ;  /* 0x0000000800087311 */ /* 0x000e64000020d800 */
[----:B-1----:R-:W-:-:S04]  /*19c0*/  IMAD.WIDE.U32 R10, R8, R2, RZ ;  /* 0x00000002080a7225 */ /* 0x002fc800078e00ff */
[----:B------:R-:W-:Y:S01]  /*19d0*/  IMAD R11, R8, R3, R11 ;  /* 0x00000003080b7224 */ /* 0x000fe200078e020b */
[----:B------:R-:W-:-:S03]  /*19e0*/  IADD3 R15, P0, PT, RZ, -R10, RZ ;  /* 0x8000000aff0f7210 */ /* 0x000fc60007f1e0ff */
[----:B------:R-:W-:Y:S02]  /*19f0*/  IMAD R11, R9, R2, R11 ;  /* 0x00000002090b7224 */ /* 0x000fe400078e020b */
[----:B------:R-:W-:-:S04]  /*1a00*/  IMAD.HI.U32 R10, R8, R15, RZ ;  /* 0x0000000f080a7227 */ /* 0x000fc800078e00ff */
[----:B------:R-:W-:Y:S02]  /*1a10*/  IMAD.X R17, RZ, RZ, ~R11, P0 ;  /* 0x000000ffff117224 */ /* 0x000fe400000e0e0b */
[----:B------:R-:W-:Y:S02]  /*1a20*/  IMAD.MOV.U32 R11, RZ, RZ, R8 ;  /* 0x000000ffff0b7224 */ /* 0x000fe400078e0008 */
[-C--:B------:R-:W-:Y:S02]  /*1a30*/  IMAD R19, R9, R17.reuse, RZ ;  /* 0x0000001109137224 */ /* 0x080fe400078e02ff */
[----:B------:R-:W-:-:S04]  /*1a40*/  IMAD.WIDE.U32 R10, P0, R8, R17, R10 ;  /* 0x00000011080a7225 */ /* 0x000fc8000780000a */
[----:B------:R-:W-:-:S04]  /*1a50*/  IMAD.HI.U32 R7, R9, R17, RZ ;  /* 0x0000001109077227 */ /* 0x000fc800078e00ff */
[----:B------:R-:W-:Y:S01]  /*1a60*/  IMAD.HI.U32 R10, P1, R9, R15, R10 ;  /* 0x0000000f090a7227 */ /* 0x000fe2000782000a */
[----:B------:R-:W-:-:S04]  /*1a70*/  IADD3.X R7, PT, PT, R7, R9, RZ, P0, !PT ;  /* 0x0000000907077210 */ /* 0x000fc800007fe4ff */
[----:B------:R-:W-:-:S04]  /*1a80*/  IADD3 R11, P2, PT, R19, R10, RZ ;  /* 0x0000000a130b7210 */ /* 0x000fc80007f5e0ff */
[----:B------:R-:W-:Y:S01]  /*1a90*/  IADD3.X R7, PT, PT, RZ, RZ, R7, P2, P1 ;  /* 0x000000ffff077210 */ /* 0x000fe200017e2407 */
[----:B------:R-:W-:-:S04]  /*1aa0*/  IMAD.WIDE.U32 R8, R11, R2, RZ ;  /* 0x000000020b087225 */ /* 0x000fc800078e00ff */
[----:B------:R-:W-:Y:S01]  /*1ab0*/  IMAD R9, R11, R3, R9 ;  /* 0x000000030b097224 */ /* 0x000fe200078e0209 */
[----:B------:R-:W-:-:S03]  /*1ac0*/  IADD3 R15, P0, PT, RZ, -R8, RZ ;  /* 0x80000008ff0f7210 */ /* 0x000fc60007f1e0ff */
[----:B------:R-:W-:Y:S02]  /*1ad0*/  IMAD R9, R7, R2, R9 ;  /* 0x0000000207097224 */ /* 0x000fe400078e0209 */
[----:B------:R-:W-:-:S04]  /*1ae0*/  IMAD.HI.U32 R10, R11, R15, RZ ;  /* 0x0000000f0b0a7227 */ /* 0x000fc800078e00ff */
[----:B------:R-:W-:Y:S02]  /*1af0*/  IMAD.X R8, RZ, RZ, ~R9, P0 ;  /* 0x000000ffff087224 */ /* 0x000fe400000e0e09 */
[----:B------:R-:W-:Y:S02]  /*1b00*/  IMAD.MOV.U32 R9, RZ, RZ, RZ ;  /* 0x000000ffff097224 */ /* 0x000fe400078e00ff */
[----:B------:R-:W-:-:S04]  /*1b10*/  IMAD.WIDE.U32 R10, P0, R11, R8, R10 ;  /* 0x000000080b0a7225 */ /* 0x000fc8000780000a */
[C---:B------:R-:W-:Y:S02]  /*1b20*/  IMAD R12, R7.reuse, R8, RZ ;  /* 0x00000008070c7224 */ /* 0x040fe400078e02ff */
[----:B------:R-:W-:-:S04]  /*1b30*/  IMAD.HI.U32 R11, P1, R7, R15, R10 ;  /* 0x0000000f070b7227 */ /* 0x000fc8000782000a */
[----:B------:R-:W-:Y:S01]  /*1b40*/  IMAD.HI.U32 R8, R7, R8, RZ ;  /* 0x0000000807087227 */ /* 0x000fe200078e00ff */
[----:B------:R-:W-:-:S03]  /*1b50*/  IADD3 R11, P2, PT, R12, R11, RZ ;  /* 0x0000000b0c0b7210 */ /* 0x000fc60007f5e0ff */
[----:B------:R-:W-:Y:S02]  /*1b60*/  IMAD.X R7, R8, 0x1, R7, P0 ;  /* 0x0000000108077824 */ /* 0x000fe400000e0607 */
[----:B------:R-:W-:-:S03]  /*1b70*/  IMAD.HI.U32 R8, R11, R0, RZ ;  /* 0x000000000b087227 */ /* 0x000fc600078e00ff */
[----:B------:R-:W-:Y:S01]  /*1b80*/  IADD3.X R7, PT, PT, RZ, RZ, R7, P2, P1 ;  /* 0x000000ffff077210 */ /* 0x000fe200017e2407 */
[----:B------:R-:W-:-:S04]  /*1b90*/  IMAD.WIDE.U32 R8, R11, R5, R8 ;  /* 0x000000050b087225 */ /* 0x000fc800078e0008 */
[C---:B------:R-:W-:Y:S02]  /*1ba0*/  IMAD R11, R7.reuse, R5, RZ ;  /* 0x00000005070b7224 */ /* 0x040fe400078e02ff */
[----:B------:R-:W-:-:S04]  /*1bb0*/  IMAD.HI.U32 R8, P0, R7, R0, R8 ;  /* 0x0000000007087227 */ /* 0x000fc80007800008 */
[----:B------:R-:W-:Y:S01]  /*1bc0*/  IMAD.HI.U32 R7, R7, R5, RZ ;  /* 0x0000000507077227 */ /* 0x000fe200078e00ff */
[----:B------:R-:W-:-:S04]  /*1bd0*/  IADD3 R11, P1, PT, R11, R8, RZ ;  /* 0x000000080b0b7210 */ /* 0x000fc80007f3e0ff */
[----:B------:R-:W-:Y:S01]  /*1be0*/  IADD3.X R7, PT, PT, R7, RZ, RZ, P0, !PT ;  /* 0x000000ff07077210 */ /* 0x000fe200007fe4ff */
[----:B------:R-:W-:-:S04]  /*1bf0*/  IMAD.WIDE.U32 R8, R11, R2, RZ ;  /* 0x000000020b087225 */ /* 0x000fc800078e00ff */
[----:B------:R-:W-:Y:S01]  /*1c00*/  IMAD.X R7, RZ, RZ, R7, P1 ;  /* 0x000000ffff077224 */ /* 0x000fe200008e0607 */
[----:B------:R-:W-:Y:S01]  /*1c10*/  IADD3 R15, P1, PT, -R8, R0, RZ ;  /* 0x00000000080f7210 */ /* 0x000fe20007f3e1ff */
[----:B------:R-:W-:-:S03]  /*1c20*/  IMAD R9, R11, R3, R9 ;  /* 0x000000030b097224 */ /* 0x000fc600078e0209 */
[-C--:B------:R-:W-:Y:S01]  /*1c30*/  ISETP.GE.U32.AND P0, PT, R15, R2.reuse, PT ;  /* 0x000000020f00720c */ /* 0x080fe20003f06070 */
[-C--:B------:R-:W-:Y:S02]  /*1c40*/  IMAD R8, R7, R2.reuse, R9 ;  /* 0x0000000207087224 */ /* 0x080fe400078e0209 */
[----:B------:R-:W-:Y:S02]  /*1c50*/  IMAD.MOV.U32 R7, RZ, RZ, 0x0 ;  /* 0x00000000ff077424 */ /* 0x000fe400078e00ff */
[----:B------:R-:W-:Y:S01]  /*1c60*/  IMAD.X R12, R5, 0x1, ~R8, P1 ;  /* 0x00000001050c7824 */ /* 0x000fe200008e0e08 */
[----:B------:R-:W-:Y:S02]  /*1c70*/  IADD3 R5, P1, PT, R15, -R2, RZ ;  /* 0x800000020f057210 */ /* 0x000fe40007f3e0ff */
[----:B------:R-:W-:Y:S02]  /*1c80*/  IADD3 R8, PT, PT, R11, 0x1, RZ ;  /* 0x000000010b087810 */ /* 0x000fe40007ffe0ff */
[C---:B------:R-:W-:Y:S01]  /*1c90*/  ISETP.GE.U32.AND.EX P0, PT, R12.reuse, R3, PT, P0 ;  /* 0x000000030c00720c */ /* 0x040fe20003f06100 */
[----:B------:R-:W-:Y:S01]  /*1ca0*/  IMAD.X R10, R12, 0x1, ~R3, P1 ;  /* 0x000000010c0a7824 */ /* 0x000fe200008e0e03 */
[----:B------:R-:W-:-:S02]  /*1cb0*/  ISETP.NE.U32.AND P1, PT, R2, RZ, PT ;  /* 0x000000ff0200720c */ /* 0x000fc40003f25070 */
[----:B------:R-:W-:Y:S02]  /*1cc0*/  SEL R5, R5, R15, P0 ;  /* 0x0000000f05057207 */ /* 0x000fe40000000000 */
[----:B------:R-:W-:Y:S02]  /*1cd0*/  SEL R11, R8, R11, P0 ;  /* 0x0000000b080b7207 */ /* 0x000fe40000000000 */
[----:B------:R-:W-:Y:S02]  /*1ce0*/  SEL R10, R10, R12, P0 ;  /* 0x0000000c0a0a7207 */ /* 0x000fe40000000000 */
[----:B------:R-:W-:Y:S01]  /*1cf0*/  ISETP.GE.U32.AND P0, PT, R5, R2, PT ;  /* 0x000000020500720c */ /* 0x000fe20003f06070 */
[----:B------:R-:W-:Y:S01]  /*1d00*/  VIADD R2, R11, 0x1 ;  /* 0x000000010b027836 */ /* 0x000fe20000000000 */
[----:B------:R-:W-:Y:S02]  /*1d10*/  ISETP.NE.AND.EX P1, PT, R3, RZ, PT, P1 ;  /* 0x000000ff0300720c */ /* 0x000fe40003f25310 */
[----:B------:R-:W-:-:S04]  /*1d20*/  ISETP.GE.U32.AND.EX P0, PT, R10, R3, PT, P0 ;  /* 0x000000030a00720c */ /* 0x000fc80003f06100 */
[----:B------:R-:W-:-:S04]  /*1d30*/  SEL R3, R2, R11, P0 ;  /* 0x0000000b02037207 */ /* 0x000fc80000000000 */
[----:B------:R-:W-:Y:S01]  /*1d40*/  SEL R3, R3, 0xffffffff, P1 ;  /* 0xffffffff03037807 */ /* 0x000fe20000800000 */
[----:B------:R-:W-:Y:S06]  /*1d50*/  RET.REL.NODEC R6 `(_Z27batched_convolve_v2_SigmoidPKfS0_Pfiiimmm) ;  /* 0xffffffe006a87950 */ /* 0x000fec0003c3ffff */
.L_x_19:
[----:B------:R-:W-:-:S00]  /*1d60*/  BRA `(.L_x_19) ;  /* 0xfffffffc00fc7947 */ /* 0x000fc0000383ffff */
[----:B------:R-:W-:-:S00]  /*1d70*/  NOP ;  /* 0x0000000000007918 */ /* 0x000fc00000000000 */
        /* <DEDUP_REMOVED lines=8> */
.L_x_98:


//--------------------- .text._Z24batched_convolve_v2_ReLUPKfS0_Pfiiimmm --------------------------
	.section	.text._Z24batched_convolve_v2_ReLUPKfS0_Pfiiimmm,"ax",@progbits
	.align	128
        .global         _Z24batched_convolve_v2_ReLUPKfS0_Pfiiimmm
        .type           _Z24batched_convolve_v2_ReLUPKfS0_Pfiiimmm,@function
        .size           _Z24batched_convolve_v2_ReLUPKfS0_Pfiiimmm,(.L_x_99 - _Z24batched_convolve_v2_ReLUPKfS0_Pfiiimmm)
        .other          _Z24batched_convolve_v2_ReLUPKfS0_Pfiiimmm,@"STO_CUDA_ENTRY STV_DEFAULT"
_Z24batched_convolve_v2_ReLUPKfS0_Pfiiimmm:
.text._Z24batched_convolve_v2_ReLUPKfS0_Pfiiimmm:
[----:B------:R-:W0:Y:S01]  /*0000*/  LDC R1, c[0x0][0x37c] ;  /* 0x0000df00ff017b82 */ /* 0x000e220000000800 */
[----:B------:R-:W1:Y:S01]  /*0010*/  S2R R3, SR_TID.Y ;  /* 0x0000000000037919 */ /* 0x000e620000002200 */
[----:B------:R-:W2:Y:S06]  /*0020*/  LDCU UR11, c[0x0][0x398] ;  /* 0x00007300ff0b77ac */ /* 0x000eac0008000800 */
[----:B------:R-:W3:Y:S01]  /*0030*/  LDC R17, c[0x0][0x360] ;  /* 0x0000d800ff117b82 */ /* 0x000ee20000000800 */
[----:B------:R-:W3:Y:S01]  /*0040*/  S2R R0, SR_TID.X ;  /* 0x0000000000007919 */ /* 0x000ee20000002100 */
[----:B------:R-:W4:Y:S01]  /*0050*/  LDCU.64 UR8, c[0x0][0x3b0] ;  /* 0x00007600ff0877ac */ /* 0x000f220008000a00 */
[----:B------:R-:W0:Y:S05]  /*0060*/  LDCU.64 UR36, c[0x0][0x358] ;  /* 0x00006b00ff2477ac */ /* 0x000e2a0008000a00 */
[----:B------:R-:W1:Y:S08]  /*0070*/  S2UR UR10, SR_CTAID.Y ;  /* 0x00000000000a79c3 */ /* 0x000e700000002600 */
[----:B------:R-:W1:Y:S01]  /*0080*/  LDC R16, c[0x0][0x364] ;  /* 0x0000d900ff107b82 */ /* 0x000e620000000800 */
[----:B--2---:R-:W-:-:S04]  /*0090*/  USHF.R.S32.HI UR4, URZ, 0x1f, UR11 ;  /* 0x0000001fff047899 */ /* 0x004fc8000801140b */
[----:B----4-:R-:W-:Y:S02]  /*00a0*/  UIMAD UR6, UR4, UR8, URZ ;  /* 0x00000008040672a4 */ /* 0x010fe4000f8e02ff */
[----:B------:R-:W-:Y:S01]  /*00b0*/  UIMAD.WIDE.U32 UR4, UR11, UR8, URZ ;  /* 0x000000080b0472a5 */ /* 0x000fe2000f8e00ff */
[----:B------:R-:W3:Y:S01]  /*00c0*/  S2UR UR7, SR_CTAID.X ;  /* 0x00000000000779c3 */ /* 0x000ee20000002500 */
[----:B------:R-:W-:-:S04]  /*00d0*/  UIMAD UR6, UR11, UR9, UR6 ;  /* 0x000000090b0672a4 */ /* 0x000fc8000f8e0206 */
[----:B------:R-:W-:-:S06]  /*00e0*/  UIADD3 UR5, UPT, UPT, UR5, UR6, URZ ;  /* 0x0000000605057290 */ /* 0x000fcc000fffe0ff */
[----:B------:R-:W-:Y:S02]  /*00f0*/  IMAD.U32 R2, RZ, RZ, UR5 ;  /* 0x00000005ff027e24 */ /* 0x000fe4000f8e00ff */
[----:B-1----:R-:W-:-:S05]  /*0100*/  IMAD R16, R16, UR10, R3 ;  /* 0x0000000a10107c24 */ /* 0x002fca000f8e0203 */
[----:B------:R-:W-:Y:S01]  /*0110*/  ISETP.LT.U32.AND P0, PT, R16, UR4, PT ;  /* 0x0000000410007c0c */ /* 0x000fe2000bf01070 */
[----:B---3--:R-:W-:-:S03]  /*0120*/  IMAD R17, R17, UR7, R0 ;  /* 0x0000000711117c24 */ /* 0x008fc6000f8e0200 */
[----:B------:R-:W-:-:S04]  /*0130*/  ISETP.GT.U32.AND.EX P0, PT, R2, RZ, PT, P0 ;  /* 0x000000ff0200720c */ /* 0x000fc80003f04100 */
[----:B------:R-:W-:-:S13]  /*0140*/  ISETP.GE.OR P0, PT, R17, UR11, !P0 ;  /* 0x0000000b11007c0c */ /* 0x000fda000c706670 */
[----:B0-----:R-:W-:Y:S05]  /*0150*/  @P0 BRA `(.L_x_20) ;  /* 0x0000000000480947 */ /* 0x001fea0003800000 */
[----:B------:R-:W-:Y:S01]  /*0160*/  MOV R0, 0x8 ;  /* 0x0000000800007802 */ /* 0x000fe20000000f00 */
[----:B------:R-:W0:Y:S01]  /*0170*/  LDCU.64 UR4, c[0x4][URZ] ;  /* 0x01000000ff0477ac */ /* 0x000e220008000a00 */
[----:B------:R-:W-:Y:S02]  /*0180*/  CS2R R6, SRZ ;  /* 0x0000000000067805 */ /* 0x000fe4000001ff00 */
[----:B------:R1:W2:Y:S01]  /*0190*/  LDC.64 R2, c[0x4][R0] ;  /* 0x0100000000027b82 */ /* 0x0002a20000000a00 */
[----:B0-----:R-:W-:Y:S02]  /*01a0*/  IMAD.U32 R4, RZ, RZ, UR4 ;  /* 0x00000004ff047e24 */ /* 0x001fe4000f8e00ff */
[----:B-1----:R-:W-:-:S07]  /*01b0*/  IMAD.U32 R5, RZ, RZ, UR5 ;  /* 0x00000005ff057e24 */ /* 0x002fce000f8e00ff */
[----:B------:R-:W-:-:S07]  /*01c0*/  LEPC R20, `(.L_x_21) ;  /* 0x000000001014794e */ /* 0x000fce0000000000 */
[----:B--2---:R-:W-:Y:S05]  /*01d0*/  CALL.ABS.NOINC R2 ;  /* 0x0000000002007343 */ /* 0x004fea0003c00000 */
.L_x_21:
[----:B------:R-:W0:Y:S01]  /*01e0*/  LDC.64 R2, c[0x0][0x380] ;  /* 0x0000e000ff027b82 */ /* 0x000e220000000a00 */
[----:B------:R-:W1:Y:S02]  /*01f0*/  LDCU UR4, c[0x0][0x398] ;  /* 0x00007300ff0477ac */ /* 0x000e640008000800 */
[----:B-1----:R-:W-:-:S04]  /*0200*/  IMAD R5, R16, UR4, R17 ;  /* 0x0000000410057c24 */ /* 0x002fc8000f8e0211 */
[----:B0-----:R-:W-:-:S06]  /*0210*/  IMAD.WIDE R2, R5, 0x4, R2 ;  /* 0x0000000405027825 */ /* 0x001fcc00078e0202 */
[----:B------:R-:W2:Y:S01]  /*0220*/  LDG.E R2, desc[UR36][R2.64] ;  /* 0x0000002402027981 */ /* 0x000ea2000c1e1900 */
[----:B------:R-:W0:Y:S01]  /*0230*/  S2UR UR5, SR_CgaCtaId ;  /* 0x00000000000579c3 */ /* 0x000e220000008800 */
[----:B------:R-:W-:Y:S02]  /*0240*/  UMOV UR4, 0x400 ;  /* 0x0000040000047882 */ /* 0x000fe40000000000 */
[----:B0-----:R-:W-:-:S06]  /*0250*/  ULEA UR4, UR5, UR4, 0x18 ;  /* 0x0000000405047291 */ /* 0x001fcc000f8ec0ff */
[----:B------:R-:W-:-:S05]  /*0260*/  LEA R5, R5, UR4, 0x2 ;  /* 0x0000000405057c11 */ /* 0x000fca000f8e10ff */
[----:B--2---:R0:W-:Y:S02]  /*0270*/  STS [R5], R2 ;  /* 0x0000000205007388 */ /* 0x0041e40000000800 */
.L_x_20:
[----:B------:R-:W-:Y:S05]  /*0280*/  WARPSYNC.ALL ;  /* 0x0000000000007948 */ /* 0x000fea0003800000 */
[----:B------:R-:W1:Y:S01]  /*0290*/  LDCU UR7, c[0x0][0x3a0] ;  /* 0x00007400ff0777ac */ /* 0x000e620008000800 */
[----:B------:R-:W-:Y:S01]  /*02a0*/  BAR.SYNC.DEFER_BLOCKING 0x0 ;  /* 0x0000000000007b1d */ /* 0x000fe20000010000 */
[----:B-1----:R-:W-:-:S13]  /*02b0*/  ISETP.GE.AND P0, PT, R17, UR7, PT ;  /* 0x0000000711007c0c */ /* 0x002fda000bf06270 */
[----:B------:R-:W-:Y:S05]  /*02c0*/  @P0 EXIT ;  /* 0x000000000000094d */ /* 0x000fea0003800000 */
[----:B------:R-:W1:Y:S01]  /*02d0*/  LDCU.64 UR8, c[0x0][0x3b0] ;  /* 0x00007600ff0877ac */ /* 0x000e620008000a00 */
[----:B------:R-:W-:-:S04]  /*02e0*/  USHF.R.S32.HI UR4, URZ, 0x1f, UR7 ;  /* 0x0000001fff047899 */ /* 0x000fc80008011407 */
[----:B-1----:R-:W-:Y:S02]  /*02f0*/  UIMAD UR6, UR4, UR8, URZ ;  /* 0x00000008040672a4 */ /* 0x002fe4000f8e02ff */
[----:B------:R-:W-:Y:S02]  /*0300*/  UIMAD.WIDE.U32 UR4, UR7, UR8, URZ ;  /* 0x00000008070472a5 */ /* 0x000fe4000f8e00ff */
[----:B------:R-:W-:-:S04]  /*0310*/  UIMAD UR6, UR9, UR7, UR6 ;  /* 0x00000007090672a4 */ /* 0x000fc8000f8e0206 */
[----:B------:R-:W-:Y:S01]  /*0320*/  UIADD3 UR5, UPT, UPT, UR5, UR6, URZ ;  /* 0x0000000605057290 */ /* 0x000fe2000fffe0ff */
[----:B------:R-:W-:-:S05]  /*0330*/  ISETP.LT.U32.AND P0, PT, R16, UR4, PT ;  /* 0x0000000410007c0c */ /* 0x000fca000bf01070 */
        /* <DEDUP_REMOVED lines=16> */
[----:B0-----:R-:W-:Y:S02]  /*0440*/  IMAD.MOV.U32 R2, RZ, RZ, RZ ;  /* 0x000000ffff027224 */ /* 0x001fe400078e00ff */
[----:B-1----:R-:W-:-:S04]  /*0450*/  IMAD.MOV R5, RZ, RZ, -R3 ;  /* 0x000000ffff057224 */ /* 0x002fc800078e0a03 */
[----:B------:R-:W-:-:S04]  /*0460*/  IMAD R5, R5, UR4, RZ ;  /* 0x0000000405057c24 */ /* 0x000fc8000f8e02ff */
[----:B------:R-:W-:-:S06]  /*0470*/  IMAD.HI.U32 R3, R3, R5, R2 ;  /* 0x0000000503037227 */ /* 0x000fcc00078e0002 */
[----:B------:R-:W-:-:S04]  /*0480*/  IMAD.HI.U32 R3, R3, R0, RZ ;  /* 0x0000000003037227 */ /* 0x000fc800078e00ff */
[----:B------:R-:W-:-:S04]  /*0490*/  IMAD.MOV R5, RZ, RZ, -R3 ;  /* 0x000000ffff057224 */ /* 0x000fc800078e0a03 */
[----:B------:R-:W-:-:S05]  /*04a0*/  IMAD R5, R5, UR4, R0 ;  /* 0x0000000405057c24 */ /* 0x000fca000f8e0200 */
[----:B------:R-:W-:-:S13]  /*04b0*/  ISETP.GE.U32.AND P0, PT, R5, UR4, PT ;  /* 0x0000000405007c0c */ /* 0x000fda000bf06070 */
[----:B------:R-:W-:Y:S01]  /*04c0*/  @P0 IADD3 R5, PT, PT, R5, -UR4, RZ ;  /* 0x8000000405050c10 */ /* 0x000fe2000fffe0ff */
[----:B------:R-:W-:-:S03]  /*04d0*/  @P0 VIADD R3, R3, 0x1 ;  /* 0x0000000103030836 */ /* 0x000fc60000000000 */
[----:B------:R-:W-:-:S13]  /*04e0*/  ISETP.GE.U32.AND P1, PT, R5, UR4, PT ;  /* 0x0000000405007c0c */ /* 0x000fda000bf26070 */
[----:B------:R-:W-:Y:S01]  /*04f0*/  @P1 VIADD R3, R3, 0x1 ;  /* 0x0000000103031836 */ /* 0x000fe20000000000 */
[----:B------:R-:W-:Y:S01]  /*0500*/  @!P2 LOP3.LUT R3, RZ, UR4, RZ, 0x33, !PT ;  /* 0x00000004ff03ac12 */ /* 0x000fe2000f8e33ff */
[----:B------:R-:W-:Y:S06]  /*0510*/  BRA `(.L_x_24) ;  /* 0x0000000000087947 */ /* 0x000fec0003800000 */
.L_x_23:
[----:B------:R-:W-:-:S07]  /*0520*/  MOV R4, 0x540 ;  /* 0x0000054000047802 */ /* 0x000fce0000000f00 */
[----:B------:R-:W-:Y:S05]  /*0530*/  CALL.REL.NOINC `($__internal_2_$__cuda_sm20_div_u64) ;  /* 0x0000001000107944 */ /* 0x000fea0003c00000 */
.L_x_24:
[----:B------:R-:W-:Y:S05]  /*0540*/  BSYNC.RECONVERGENT B0 ;  /* 0x0000000000007941 */ /* 0x000fea0003800200 */
.L_x_22:
[----:B------:R-:W0:Y:S01]  /*0550*/  LDCU UR5, c[0x0][0x398] ;  /* 0x00007300ff0577ac */ /* 0x000e220008000800 */
[----:B------:R-:W-:Y:S01]  /*0560*/  IMAD.MOV.U32 R29, RZ, RZ, RZ ;  /* 0x000000ffff1d7224 */ /* 0x000fe200078e00ff */
        /* <DEDUP_REMOVED lines=12> */
[----:B------:R-:W-:Y:S01]  /*0630*/  ULOP3.LUT UR14, UR8, 0xf, URZ, 0xc0, !UPT ;  /* 0x0000000f080e7892 */ /* 0x000fe2000f8ec0ff */
[----:B------:R-:W-:Y:S01]  /*0640*/  IMAD.MOV.U32 R6, RZ, RZ, RZ ;  /* 0x000000ffff067224 */ /* 0x000fe200078e00ff */
        /* <DEDUP_REMOVED lines=10> */
[----:B------:R-:W-:-:S11]  /*06f0*/  LEA.HI.X.SX32 R13, R16, R5, 0x1, P0 ;  /* 0x00000005100d7211 */ /* 0x000fd600000f0eff */
.L_x_32:
        /* <DEDUP_REMOVED lines=12> */
.L_x_31:
        /* <DEDUP_REMOVED lines=13> */
[----:B------:R-:W-:Y:S02]  /*0890*/  IMAD.X R15, R7, 0x1, R22, P2 ;  /* 0x00000001070f7824 */ /* 0x000fe400010e0616 */
[----:B------:R-:W-:Y:S01]  /*08a0*/  IMAD.X R7, RZ, RZ, R7, P3 ;  /* 0x000000ffff077224 */ /* 0x000fe200018e0607 */
[----:B------:R0:W1:Y:S04]  /*08b0*/  LDS R9, [R2] ;  /* 0x0000000002097984 */ /* 0x0000680000000800 */
[----:B------:R-:W-:Y:S01]  /*08c0*/  ISETP.NE.AND.EX P1, PT, R7, UR15, PT, P1 ;  /* 0x0000000f07007c0c */ /* 0x000fe2000bf25310 */
[----:B0-----:R-:W-:Y:S01]  /*08d0*/  HFMA2 R2, -RZ, RZ, 0, 0 ;  /* 0x00000000ff027431 */ /* 0x001fe200000001ff */
[----:B------:R-:W-:Y:S11]  /*08e0*/  BRA.U !UP0, `(.L_x_26) ;  /* 0x0000000508407547 */ /* 0x000ff6000b800000 */
[----:B------:R-:W0:Y:S01]  /*08f0*/  LDCU.64 UR16, c[0x0][0x388] ;  /* 0x00007100ff1077ac */ /* 0x000e220008000a00 */
[----:B------:R-:W2:Y:S01]  /*0900*/  LDCU UR10, c[0x0][0x3bc] ;  /* 0x00007780ff0a77ac */ /* 0x000ea20008000800 */
[----:B------:R-:W-:Y:S01]  /*0910*/  UMOV UR5, UR9 ;  /* 0x0000000900057c82 */ /* 0x000fe20008000000 */
[----:B0-----:R-:W-:-:S04]  /*0920*/  LEA R2, P2, R14, UR16, 0x2 ;  /* 0x000000100e027c11 */ /* 0x001fc8000f8410ff */
[----:B------:R-:W-:Y:S01]  /*0930*/  LEA.HI.X R23, R14, UR17, R15, 0x2, P2 ;  /* 0x000000110e177c11 */ /* 0x000fe200090f140f */
[----:B--2---:R-:W-:-:S08]  /*0940*/  UMOV UR6, UR10 ;  /* 0x0000000a00067c82 */ /* 0x004fd00008000000 */
.L_x_27:
        /* <DEDUP_REMOVED lines=59> */
[----:B0-----:R-:W-:-:S03]  /*0d00*/  IMAD.U32 R17, RZ, RZ, UR18 ;  /* 0x00000012ff117e24 */ /* 0x001fc6000f8e00ff */
[----:B------:R-:W-:Y:S02]  /*0d10*/  UIADD3.X UR6, UPT, UPT, UR6, -0x1, URZ, UP0, !UPT ;  /* 0xffffffff06067890 */ /* 0x000fe400087fe4ff */
[----:B------:R-:W-:Y:S01]  /*0d20*/  UISETP.NE.U32.AND UP0, UPT, UR5, URZ, UPT ;  /* 0x000000ff0500728c */ /* 0x000fe2000bf05070 */
[----:B------:R-:W-:-:S03]  /*0d30*/  LEA R2, P2, R17, R2, 0x6 ;  /* 0x0000000211027211 */ /* 0x000fc600078430ff */
[----:B------:R-:W-:Y:S01]  /*0d40*/  UISETP.NE.AND.EX UP0, UPT, UR6, URZ, UPT, UP0 ;  /* 0x000000ff0600728c */ /* 0x000fe2000bf05300 */
[----:B------:R-:W-:Y:S01]  /*0d50*/  IADD3.X R23, PT, PT, R23, UR12, RZ, P2, !PT ;  /* 0x0000000c17177c10 */ /* 0x000fe200097fe4ff */
        /* <DEDUP_REMOVED lines=9> */
.L_x_26:
        /* <DEDUP_REMOVED lines=44> */
[----:B----4-:R-:W-:Y:S01]  /*10b0*/  FFMA R17, R9, R18, R17 ;  /* 0x0000001209117223 */ /* 0x010fe20000000011 */
[----:B------:R-:W-:-:S03]  /*10c0*/  IADD3.X R2, PT, PT, RZ, R2, RZ, P2, !PT ;  /* 0x00000002ff027210 */ /* 0x000fc600017fe4ff */
[----:B-----5:R-:W-:-:S04]  /*10d0*/  FFMA R17, R9, R20, R17 ;  /* 0x0000001409117223 */ /* 0x020fc80000000011 */
[----:B------:R-:W-:-:S04]  /*10e0*/  FFMA R17, R9, R24, R17 ;  /* 0x0000001809117223 */ /* 0x000fc80000000011 */
[----:B--2---:R-:W-:-:S04]  /*10f0*/  FFMA R16, R9, R26, R17 ;  /* 0x0000001a09107223 */ /* 0x004fc80000000011 */
[----:B------:R-:W-:-:S07]  /*1100*/  FFMA R29, R9, R29, R16 ;  /* 0x0000001d091d7223 */ /* 0x000fce0000000010 */
.L_x_29:
        /* <DEDUP_REMOVED lines=9> */
[----:B------:R-:W-:Y:S02]  /*11a0*/  IMAD.MOV.U32 R16, RZ, RZ, R14 ;  /* 0x000000ffff107224 */ /* 0x000fe400078e000e */
        /* <DEDUP_REMOVED lines=24> */
.L_x_30:
        /* <DEDUP_REMOVED lines=25> */
.L_x_28:
[----:B------:R-:W-:Y:S05]  /*14c0*/  @P1 BRA `(.L_x_31) ;  /* 0xfffffff000bc1947 */ /* 0x000fea000383ffff */
[----:B------:R-:W-:Y:S05]  /*14d0*/  @P0 BRA `(.L_x_32) ;  /* 0xfffffff000880947 */ /* 0x000fea000383ffff */
.L_x_25:
[----:B------:R-:W0:Y:S01]  /*14e0*/  LDCU.64 UR4, c[0x0][0x390] ;  /* 0x00007200ff0477ac */ /* 0x000e220008000a00 */
[----:B------:R-:W-:Y:S02]  /*14f0*/  SHF.R.S32.HI R3, RZ, 0x1f, R0 ;  /* 0x0000001fff037819 */ /* 0x000fe40000011400 */
[----:B0-----:R-:W-:-:S04]  /*1500*/  LEA R2, P0, R0, UR4, 0x2 ;  /* 0x0000000400027c11 */ /* 0x001fc8000f8010ff */
[----:B------:R-:W-:-:S05]  /*1510*/  LEA.HI.X R3, R0, UR5, R3, 0x2, P0 ;  /* 0x0000000500037c11 */ /* 0x000fca00080f1403 */
[----:B------:R-:W2:Y:S01]  /*1520*/  LDG.E R0, desc[UR36][R2.64] ;  /* 0x0000002402007981 */ /* 0x000ea2000c1e1900 */
[----:B------:R-:W-:-:S04]  /*1530*/  FSETP.GE.AND P0, PT, R29, RZ, PT ;  /* 0x000000ff1d00720b */ /* 0x000fc80003f06000 */
[----:B------:R-:W-:-:S05]  /*1540*/  FSEL R29, R29, RZ, P0 ;  /* 0x000000ff1d1d7208 */ /* 0x000fca0000000000 */
[----:B--2---:R-:W-:-:S05]  /*1550*/  FADD R29, R29, R0 ;  /* 0x000000001d1d7221 */ /* 0x004fca0000000000 */
[----:B------:R-:W-:Y:S01]  /*1560*/  STG.E desc[UR36][R2.64], R29 ;  /* 0x0000001d02007986 */ /* 0x000fe2000c101924 */
[----:B------:R-:W-:Y:S05]  /*1570*/  EXIT ;  /* 0x000000000000794d */ /* 0x000fea0003800000 */
        .weak           $__internal_2_$__cuda_sm20_div_u64
        .type           $__internal_2_$__cuda_sm20_div_u64,@function
        .size           $__internal_2_$__cuda_sm20_div_u64,(.L_x_99 - $__internal_2_$__cuda_sm20_div_u64)
$__internal_2_$__cuda_sm20_div_u64:
        /* <DEDUP_REMOVED lines=10> */
[----:B------:R-:W-:-:S03]  /*1620*/  IMAD.HI.U32 R8, R6, R11, RZ ;  /* 0x0000000b06087227 */ /* 0x000fc600078e00ff */
[----:B------:R-:W-:Y:S01]  /*1630*/  IADD3.X R13, PT, PT, RZ, ~R9, RZ, P0, !PT ;  /* 0x80000009ff0d7210 */ /* 0x000fe200007fe4ff */
[----:B------:R-:W-:-:S04]  /*1640*/  IMAD.MOV.U32 R9, RZ, RZ, R6 ;  /* 0x000000ffff097224 */ /* 0x000fc800078e0006 */
[----:B------:R-:W-:-:S04]  /*1650*/  IMAD.WIDE.U32 R8, P0, R6, R13, R8 ;  /* 0x0000000d06087225 */ /* 0x000fc80007800008 */
[C---:B------:R-:W-:Y:S02]  /*1660*/  IMAD R15, R7.reuse, R13, RZ ;  /* 0x0000000d070f7224 */ /* 0x040fe400078e02ff */
[----:B------:R-:W-:-:S04]  /*1670*/  IMAD.HI.U32 R8, P1, R7, R11, R8 ;  /* 0x0000000b07087227 */ /* 0x000fc80007820008 */
[----:B------:R-:W-:Y:S01]  /*1680*/  IMAD.HI.U32 R13, R7, R13, RZ ;  /* 0x0000000d070d7227 */ /* 0x000fe200078e00ff */
[----:B------:R-:W-:-:S03]  /*1690*/  IADD3 R9, P2, PT, R15, R8, RZ ;  /* 0x000000080f097210 */ /* 0x000fc60007f5e0ff */
[----:B------:R-:W-:Y:S02]  /*16a0*/  IMAD.X R8, R13, 0x1, R7, P0 ;  /* 0x000000010d087824 */ /* 0x000fe400000e0607 */
[----:B------:R-:W-:-:S03]  /*16b0*/  IMAD.WIDE.U32 R6, R9, R2, RZ ;  /* 0x0000000209067225 */ /* 0x000fc600078e00ff */
[----:B------:R-:W-:Y:S01]  /*16c0*/  IADD3.X R11, PT, PT, RZ, RZ, R8, P2, P1 ;  /* 0x000000ffff0b7210 */ /* 0x000fe200017e2408 */
        /* <DEDUP_REMOVED lines=18> */
[----:B------:R-:W-:-:S03]  /*17f0*/  IADD3 R9, P1, PT, R9, R6, RZ ;  /* 0x0000000609097210 */ /* 0x000fc60007f3e0ff */
[----:B------:R-:W-:Y:S02]  /*1800*/  IMAD.X R8, RZ, RZ, R8, P0 ;  /* 0x000000ffff087224 */ /* 0x000fe400000e0608 */
[----:B------:R-:W-:-:S03]  /*1810*/  IMAD.WIDE.U32 R6, R9, R2, RZ ;  /* 0x0000000209067225 */ /* 0x000fc600078e00ff */
[----:B------:R-:W-:Y:S01]  /*1820*/  IADD3.X R11, PT, PT, RZ, R8, RZ, P1, !PT ;  /* 0x00000008ff0b7210 */ /* 0x000fe20000ffe4ff */
[----:B------:R-:W-:Y:S01]  /*1830*/  IMAD R7, R9, R3, R7 ;  /* 0x0000000309077224 */ /* 0x000fe200078e0207 */
[----:B------:R-:W-:-:S03]  /*1840*/  IADD3 R13, P1, PT, -R6, R0, RZ ;  /* 0x00000000060d7210 */ /* 0x000fc60007f3e1ff */
[-C--:B------:R-:W-:Y:S01]  /*1850*/  IMAD R6, R11, R2.reuse, R7 ;  /* 0x000000020b067224 */ /* 0x080fe200078e0207 */
[----:B------:R-:W-:-:S03]  /*1860*/  ISETP.GE.U32.AND P0, PT, R13, R2, PT ;  /* 0x000000020d00720c */ /* 0x000fc60003f06070 */
[----:B------:R-:W-:Y:S01]  /*1870*/  IMAD.X R10, R5, 0x1, ~R6, P1 ;  /* 0x00000001050a7824 */ /* 0x000fe200008e0e06 */
[----:B------:R-:W-:Y:S01]  /*1880*/  IADD3 R5, P1, PT, R13, -R2, RZ ;  /* 0x800000020d057210 */ /* 0x000fe20007f3e0ff */
[----:B------:R-:W-:-:S03]  /*1890*/  VIADD R6, R9, 0x1 ;  /* 0x0000000109067836 */ /* 0x000fc60000000000 */
[C---:B------:R-:W-:Y:S01]  /*18a0*/  ISETP.GE.U32.AND.EX P0, PT, R10.reuse, R3, PT, P0 ;  /* 0x000000030a00720c */ /* 0x040fe20003f06100 */
[----:B------:R-:W-:Y:S01]  /*18b0*/  IMAD.X R8, R10, 0x1, ~R3, P1 ;  /* 0x000000010a087824 */ /* 0x000fe200008e0e03 */
[----:B------:R-:W-:Y:S02]  /*18c0*/  ISETP.NE.U32.AND P1, PT, R2, RZ, PT ;  /* 0x000000ff0200720c */ /* 0x000fe40003f25070 */
[----:B------:R-:W-:Y:S02]  /*18d0*/  SEL R5, R5, R13, P0 ;  /* 0x0000000d05057207 */ /* 0x000fe40000000000 */
[----:B------:R-:W-:Y:S02]  /*18e0*/  SEL R9, R6, R9, P0 ;  /* 0x0000000906097207 */ /* 0x000fe40000000000 */
[----:B------:R-:W-:Y:S02]  /*18f0*/  SEL R8, R8, R10, P0 ;  /* 0x0000000a08087207 */ /* 0x000fe40000000000 */
[----:B------:R-:W-:Y:S01]  /*1900*/  ISETP.GE.U32.AND P0, PT, R5, R2, PT ;  /* 0x000000020500720c */ /* 0x000fe20003f06070 */
[----:B------:R-:W-:Y:S01]  /*1910*/  VIADD R2, R9, 0x1 ;  /* 0x0000000109027836 */ /* 0x000fe20000000000 */
[----:B------:R-:W-:Y:S01]  /*1920*/  ISETP.NE.AND.EX P1, PT, R3, RZ, PT, P1 ;  /* 0x000000ff0300720c */ /* 0x000fe20003f25310 */
[----:B------:R-:W-:Y:S01]  /*1930*/  IMAD.MOV.U32 R5, RZ, RZ, 0x0 ;  /* 0x00000000ff057424 */ /* 0x000fe200078e00ff */
[----:B------:R-:W-:-:S04]  /*1940*/  ISETP.GE.U32.AND.EX P0, PT, R8, R3, PT, P0 ;  /* 0x000000030800720c */ /* 0x000fc80003f06100 */
[----:B------:R-:W-:-:S04]  /*1950*/  SEL R3, R2, R9, P0 ;  /* 0x0000000902037207 */ /* 0x000fc80000000000 */
[----:B------:R-:W-:Y:S01]  /*1960*/  SEL R3, R3, 0xffffffff, P1 ;  /* 0xffffffff03037807 */ /* 0x000fe20000800000 */
[----:B------:R-:W-:Y:S06]  /*1970*/  RET.REL.NODEC R4 `(_Z24batched_convolve_v2_ReLUPKfS0_Pfiiimmm) ;  /* 0xffffffe404a07950 */ /* 0x000fec0003c3ffff */
.L_x_33:
        /* <DEDUP_REMOVED lines=16> */
.L_x_99:


//--------------------- .text._Z27batched_convolve_v1_SigmoidPKfS0_Pfiiimm --------------------------
	.section	.text._Z27batched_convolve_v1_SigmoidPKfS0_Pfiiimm,"ax",@progbits
	.align	128
        .global         _Z27batched_convolve_v1_SigmoidPKfS0_Pfiiimm
        .type           _Z27batched_convolve_v1_SigmoidPKfS0_Pfiiimm,@function
        .size           _Z27batched_convolve_v1_SigmoidPKfS0_Pfiiimm,(.L_x_101 - _Z27batched_convolve_v1_SigmoidPKfS0_Pfiiimm)
        .other          _Z27batched_convolve_v1_SigmoidPKfS0_Pfiiimm,@"STO_CUDA_ENTRY STV_DEFAULT"
_Z27batched_convolve_v1_SigmoidPKfS0_Pfiiimm:
.text._Z27batched_convolve_v1_SigmoidPKfS0_Pfiiimm:
        /* <DEDUP_REMOVED lines=8> */
[----:B------:R-:W0:Y:S08]  /*0080*/  S2UR UR6, SR_CTAID.Y ;  /* 0x00000000000679c3 */ /* 0x000e300000002600 */
[----:B------:R-:W0:Y:S01]  /*0090*/  LDC R0, c[0x0][0x364] ;  /* 0x0000d900ff007b82 */ /* 0x000e220000000800 */
[----:B-1----:R-:W-:-:S04]  /*00a0*/  USHF.R.S32.HI UR4, URZ, 0x1f, UR7 ;  /* 0x0000001fff047899 */ /* 0x002fc80008011407 */
[----:B---3--:R-:W-:Y:S02]  /*00b0*/  UIMAD UR4, UR4, UR10, URZ ;  /* 0x0000000a040472a4 */ /* 0x008fe4000f8e02ff */
[----:B------:R-:W-:Y:S01]  /*00c0*/  UIMAD.WIDE.U32 UR8, UR7, UR10, URZ ;  /* 0x0000000a070872a5 */ /* 0x000fe2000f8e00ff */
[----:B------:R-:W2:Y:S01]  /*00d0*/  S2UR UR5, SR_CTAID.X ;  /* 0x00000000000579c3 */ /* 0x000ea20000002500 */
[----:B------:R-:W-:-:S04]  /*00e0*/  UIMAD UR4, UR7, UR11, UR4 ;  /* 0x0000000b070472a4 */ /* 0x000fc8000f8e0204 */
[----:B------:R-:W-:Y:S01]  /*00f0*/  UIADD3 UR4, UPT, UPT, UR9, UR4, URZ ;  /* 0x0000000409047290 */ /* 0x000fe2000fffe0ff */
[----:B0-----:R-:W-:-:S05]  /*0100*/  IMAD R0, R0, UR6, R3 ;  /* 0x0000000600007c24 */ /* 0x001fca000f8e0203 */
[----:B------:R-:W-:Y:S01]  /*0110*/  IMAD.U32 R3, RZ, RZ, UR4 ;  /* 0x00000004ff037e24 */ /* 0x000fe2000f8e00ff */
[----:B------:R-:W-:Y:S01]  /*0120*/  ISETP.LT.U32.AND P0, PT, R0, UR8, PT ;  /* 0x0000000800007c0c */ /* 0x000fe2000bf01070 */
[----:B------:R-:W0:Y:S01]  /*0130*/  LDCU.64 UR8, c[0x0][0x358] ;  /* 0x00006b00ff0877ac */ /* 0x000e220008000a00 */
[----:B--2---:R-:W-:Y:S02]  /*0140*/  IMAD R5, R5, UR5, R2 ;  /* 0x0000000505057c24 */ /* 0x004fe4000f8e0202 */
[----:B------:R-:W-:-:S04]  /*0150*/  ISETP.GT.U32.AND.EX P0, PT, R3, RZ, PT, P0 ;  /* 0x000000ff0300720c */ /* 0x000fc80003f04100 */
[C---:B------:R-:W-:Y:S02]  /*0160*/  ISETP.GE.OR P0, PT, R5.reuse, UR7, !P0 ;  /* 0x0000000705007c0c */ /* 0x040fe4000c706670 */
[----:B----4-:R-:W-:-:S11]  /*0170*/  ISETP.GE.AND P1, PT, R5, UR12, PT ;  /* 0x0000000c05007c0c */ /* 0x010fd6000bf26270 */
[----:B0-----:R-:W-:Y:S05]  /*0180*/  @P0 BRA `(.L_x_35) ;  /* 0x0000000000240947 */ /* 0x001fea0003800000 */
        /* <DEDUP_REMOVED lines=9> */
.L_x_35:
[----:B------:R-:W-:Y:S05]  /*0220*/  BSYNC.RECONVERGENT B0 ;  /* 0x0000000000007941 */ /* 0x000fea0003800200 */
.L_x_34:
        /* <DEDUP_REMOVED lines=8> */
[----:B0-----:R-:W-:-:S05]  /*02b0*/  IMAD.U32 R2, RZ, RZ, UR4 ;  /* 0x00000004ff027e24 */ /* 0x001fca000f8e00ff */
[----:B------:R-:W-:-:S13]  /*02c0*/  ISETP.GT.U32.AND.EX P0, PT, R2, RZ, PT, P0 ;  /* 0x000000ff0200720c */ /* 0x000fda0003f04100 */
[----:B------:R-:W-:Y:S05]  /*02d0*/  @!P0 EXIT ;  /* 0x000000000000894d */ /* 0x000fea0003800000 */
[----:B------:R-:W0:Y:S01]  /*02e0*/  LDCU UR4, c[0x0][0x3ac] ;  /* 0x00007580ff0477ac */ /* 0x000e220008000800 */
[----:B------:R-:W-:Y:S01]  /*02f0*/  IMAD R16, R0, UR12, R5 ;  /* 0x0000000c00107c24 */ /* 0x000fe2000f8e0205 */
[----:B------:R-:W-:Y:S04]  /*0300*/  BSSY.RECONVERGENT B0, `(.L_x_36) ;  /* 0x000001c000007945 */ /* 0x000fe80003800200 */
[----:B------:R-:W-:-:S04]  /*0310*/  SHF.R.S32.HI R15, RZ, 0x1f, R16 ;  /* 0x0000001fff0f7819 */ /* 0x000fc80000011410 */
[----:B0-----:R-:W-:-:S04]  /*0320*/  LOP3.LUT R2, R15, UR4, RZ, 0xfc, !PT ;  /* 0x000000040f027c12 */ /* 0x001fc8000f8efcff */
        /* <DEDUP_REMOVED lines=8> */
[----:B0-----:R-:W-:Y:S01]  /*03b0*/  IMAD.MOV.U32 R2, RZ, RZ, RZ ;  /* 0x000000ffff027224 */ /* 0x001fe200078e00ff */
[----:B-1----:R-:W-:-:S05]  /*03c0*/  IADD3 R7, PT, PT, RZ, -R3, RZ ;  /* 0x80000003ff077210 */ /* 0x002fca0007ffe0ff */
[----:B------:R-:W-:-:S04]  /*03d0*/  IMAD R7, R7, UR4, RZ ;  /* 0x0000000407077c24 */ /* 0x000fc8000f8e02ff */
[----:B------:R-:W-:-:S06]  /*03e0*/  IMAD.HI.U32 R3, R3, R7, R2 ;  /* 0x0000000703037227 */ /* 0x000fcc00078e0002 */
[----:B------:R-:W-:-:S04]  /*03f0*/  IMAD.HI.U32 R3, R3, R16, RZ ;  /* 0x0000001003037227 */ /* 0x000fc800078e00ff */
[----:B------:R-:W-:-:S04]  /*0400*/  IMAD.MOV R7, RZ, RZ, -R3 ;  /* 0x000000ffff077224 */ /* 0x000fc800078e0a03 */
[----:B------:R-:W-:-:S05]  /*0410*/  IMAD R6, R7, UR4, R16 ;  /* 0x0000000407067c24 */ /* 0x000fca000f8e0210 */
[----:B------:R-:W-:-:S13]  /*0420*/  ISETP.GE.U32.AND P0, PT, R6, UR4, PT ;  /* 0x0000000406007c0c */ /* 0x000fda000bf06070 */
[----:B------:R-:W-:Y:S01]  /*0430*/  @P0 VIADD R6, R6, -UR4 ;  /* 0x8000000406060c36 */ /* 0x000fe20008000000 */
[----:B------:R-:W-:-:S04]  /*0440*/  @P0 IADD3 R3, PT, PT, R3, 0x1, RZ ;  /* 0x0000000103030810 */ /* 0x000fc80007ffe0ff */
[----:B------:R-:W-:-:S13]  /*0450*/  ISETP.GE.U32.AND P1, PT, R6, UR4, PT ;  /* 0x0000000406007c0c */ /* 0x000fda000bf26070 */
[----:B------:R-:W-:Y:S01]  /*0460*/  @P1 VIADD R3, R3, 0x1 ;  /* 0x0000000103031836 */ /* 0x000fe20000000000 */
[----:B------:R-:W-:Y:S01]  /*0470*/  @!P2 LOP3.LUT R3, RZ, UR4, RZ, 0x33, !PT ;  /* 0x00000004ff03ac12 */ /* 0x000fe2000f8e33ff */
[----:B------:R-:W-:Y:S06]  /*0480*/  BRA `(.L_x_38) ;  /* 0x00000000000c7947 */ /* 0x000fec0003800000 */
.L_x_37:
[----:B------:R-:W-:-:S07]  /*0490*/  MOV R4, 0x4b0 ;  /* 0x000004b000047802 */ /* 0x000fce0000000f00 */
[----:B------:R-:W-:Y:S05]  /*04a0*/  CALL.REL.NOINC `($__internal_4_$__cuda_sm20_div_u64) ;  /* 0x0000000c00847944 */ /* 0x000fea0003c00000 */
[----:B------:R-:W-:-:S07]  /*04b0*/  IMAD.MOV.U32 R3, RZ, RZ, R6 ;  /* 0x000000ffff037224 */ /* 0x000fce00078e0006 */
.L_x_38:
[----:B------:R-:W-:Y:S05]  /*04c0*/  BSYNC.RECONVERGENT B0 ;  /* 0x0000000000007941 */ /* 0x000fea0003800200 */
.L_x_36:
[----:B------:R-:W0:Y:S01]  /*04d0*/  LDC R10, c[0x0][0x398] ;  /* 0x0000e600ff0a7b82 */ /* 0x000e220000000800 */
[----:B------:R-:W-:Y:S01]  /*04e0*/  IMAD.MOV.U32 R14, RZ, RZ, RZ ;  /* 0x000000ffff0e7224 */ /* 0x000fe200078e00ff */
[----:B0-----:R-:W-:-:S13]  /*04f0*/  ISETP.NE.AND P0, PT, R10, RZ, PT ;  /* 0x000000ff0a00720c */ /* 0x001fda0003f05270 */
[----:B------:R-:W-:Y:S05]  /*0500*/  @!P0 BRA `(.L_x_39) ;  /* 0x0000000800348947 */ /* 0x000fea0003800000 */
[----:B------:R-:W0:Y:S01]  /*0510*/  LDCU UR5, c[0x0][0x39c] ;  /* 0x00007380ff0577ac */ /* 0x000e220008000800 */
[----:B------:R-:W-:Y:S01]  /*0520*/  SHF.R.S32.HI R7, RZ, 0x1f, R5 ;  /* 0x0000001fff077819 */ /* 0x000fe20000011405 */
[----:B------:R-:W-:Y:S02]  /*0530*/  IMAD R12, R3, R10, RZ ;  /* 0x0000000a030c7224 */ /* 0x000fe400078e02ff */
[----:B------:R-:W-:Y:S01]  /*0540*/  HFMA2 R14, -RZ, RZ, 0, 0 ;  /* 0x00000000ff0e7431 */ /* 0x000fe200000001ff */
[----:B------:R-:W-:Y:S01]  /*0550*/  SHF.R.S32.HI R13, RZ, 0x1f, R10 ;  /* 0x0000001fff0d7819 */ /* 0x000fe2000001140a */
[----:B------:R-:W-:Y:S01]  /*0560*/  IMAD.MOV.U32 R11, RZ, RZ, RZ ;  /* 0x000000ffff0b7224 */ /* 0x000fe200078e00ff */
[C---:B------:R-:W-:Y:S02]  /*0570*/  LOP3.LUT R19, R10.reuse, 0x7, RZ, 0xc0, !PT ;  /* 0x000000070a137812 */ /* 0x040fe400078ec0ff */
[C---:B------:R-:W-:Y:S02]  /*0580*/  LOP3.LUT R18, R10.reuse, 0x3, RZ, 0xc0, !PT ;  /* 0x000000030a127812 */ /* 0x040fe400078ec0ff */
[----:B------:R-:W-:Y:S01]  /*0590*/  LOP3.LUT R10, R10, 0xfffffff8, RZ, 0xc0, !PT ;  /* 0xfffffff80a0a7812 */ /* 0x000fe200078ec0ff */
[----:B0-----:R-:W-:Y:S01]  /*05a0*/  IMAD R0, R0, UR5, RZ ;  /* 0x0000000500007c24 */ /* 0x001fe2000f8e02ff */
[----:B------:R-:W-:-:S04]  /*05b0*/  USHF.R.S32.HI UR5, URZ, 0x1f, UR5 ;  /* 0x0000001fff057899 */ /* 0x000fc80008011405 */
[----:B------:R-:W-:-:S04]  /*05c0*/  IADD3 R2, P0, PT, R5, R0, RZ ;  /* 0x0000000005027210 */ /* 0x000fc80007f1e0ff */
[----:B------:R-:W-:Y:S01]  /*05d0*/  LEA.HI.X.SX32 R3, R0, R7, 0x1, P0 ;  /* 0x0000000700037211 */ /* 0x000fe200000f0eff */
[----:B------:R-:W-:-:S08]  /*05e0*/  IMAD.MOV.U32 R0, RZ, RZ, RZ ;  /* 0x000000ffff007224 */ /* 0x000fd000078e00ff */
.L_x_44:
[----:B------:R-:W0:Y:S01]  /*05f0*/  LDC.64 R6, c[0x0][0x398] ;  /* 0x0000e600ff067b82 */ /* 0x000e220000000a00 */
[C---:B------:R-:W-:Y:S01]  /*0600*/  IADD3 R17, PT, PT, R11.reuse, R12, RZ ;  /* 0x0000000c0b117210 */ /* 0x040fe20007ffe0ff */
[----:B------:R-:W-:Y:S01]  /*0610*/  IMAD.MOV.U32 R20, RZ, RZ, RZ ;  /* 0x000000ffff147224 */ /* 0x000fe200078e00ff */
[----:B------:R-:W-:Y:S01]  /*0620*/  MOV R22, RZ ;  /* 0x000000ff00167202 */ /* 0x000fe20000000f00 */
[-C--:B0-----:R-:W-:Y:S01]  /*0630*/  IMAD R8, R0, R7.reuse, RZ ;  /* 0x0000000700087224 */ /* 0x081fe200078e02ff */
[----:B------:R-:W-:Y:S01]  /*0640*/  ISETP.GE.U32.AND P1, PT, R6, 0x8, PT ;  /* 0x000000080600780c */ /* 0x000fe20003f26070 */
[----:B------:R-:W-:-:S04]  /*0650*/  IMAD.WIDE.U32 R4, R11, R7, R2 ;  /* 0x000000070b047225 */ /* 0x000fc800078e0002 */
[C---:B------:R-:W-:Y:S01]  /*0660*/  IMAD R21, R11.reuse, UR5, R8 ;  /* 0x000000050b157c24 */ /* 0x040fe2000f8e0208 */
[----:B------:R-:W-:Y:S01]  /*0670*/  IADD3 R11, P0, PT, R11, 0x1, RZ ;  /* 0x000000010b0b7810 */ /* 0x000fe20007f1e0ff */
[-C--:B------:R-:W-:Y:S02]  /*0680*/  IMAD R17, R17, R6.reuse, RZ ;  /* 0x0000000611117224 */ /* 0x080fe400078e02ff */
[----:B------:R-:W-:Y:S02]  /*0690*/  IMAD.IADD R21, R5, 0x1, R21 ;  /* 0x0000000105157824 */ /* 0x000fe400078e0215 */
[----:B------:R-:W-:Y:S01]  /*06a0*/  IMAD.X R0, RZ, RZ, R0, P0 ;  /* 0x000000ffff007224 */ /* 0x000fe200000e0600 */
[----:B------:R-:W-:-:S04]  /*06b0*/  ISETP.NE.U32.AND P0, PT, R11, R6, PT ;  /* 0x000000060b00720c */ /* 0x000fc80003f05070 */
[----:B------:R-:W-:Y:S01]  /*06c0*/  ISETP.NE.AND.EX P0, PT, R0, R13, PT, P0 ;  /* 0x0000000d0000720c */ /* 0x000fe20003f05300 */
[----:B------:R-:W-:-:S12]  /*06d0*/  @!P1 BRA `(.L_x_40) ;  /* 0x0000000000bc9947 */ /* 0x000fd80003800000 */
[----:B------:R-:W0:Y:S01]  /*06e0*/  LDCU.64 UR10, c[0x0][0x388] ;  /* 0x00007100ff0a77ac */ /* 0x000e220008000a00 */
[----:B------:R-:W1:Y:S01]  /*06f0*/  S2UR UR6, SR_CgaCtaId ;  /* 0x00000000000679c3 */ /* 0x000e620000008800 */
[----:B------:R-:W-:Y:S01]  /*0700*/  IMAD.MOV.U32 R20, RZ, RZ, R10 ;  /* 0x000000ffff147224 */ /* 0x000fe200078e000a */
[----:B------:R-:W-:Y:S01]  /*0710*/  MOV R7, R13 ;  /* 0x0000000d00077202 */ /* 0x000fe20000000f00 */
[----:B------:R-:W-:Y:S01]  /*0720*/  UMOV UR4, 0x400 ;  /* 0x0000040000047882 */ /* 0x000fe20000000000 */
[----:B0-----:R-:W-:-:S04]  /*0730*/  LEA R8, P1, R4, UR10, 0x2 ;  /* 0x0000000a04087c11 */ /* 0x001fc8000f8210ff */
[----:B------:R-:W-:Y:S02]  /*0740*/  IADD3 R8, P2, PT, R8, 0x10, RZ ;  /* 0x0000001008087810 */ /* 0x000fe40007f5e0ff */
[----:B------:R-:W-:Y:S01]  /*0750*/  LEA.HI.X R9, R4, UR11, R21, 0x2, P1 ;  /* 0x0000000b04097c11 */ /* 0x000fe200088f1415 */
[----:B-1----:R-:W-:-:S03]  /*0760*/  ULEA UR6, UR6, UR4, 0x18 ;  /* 0x0000000406067291 */ /* 0x002fc6000f8ec0ff */
[----:B------:R-:W-:Y:S01]  /*0770*/  UMOV UR4, URZ ;  /* 0x000000ff00047c82 */ /* 0x000fe20008000000 */
[----:B------:R-:W-:-:S08]  /*0780*/  IMAD.X R9, RZ, RZ, R9, P2 ;  /* 0x000000ffff097224 */ /* 0x000fd000010e0609 */
.L_x_41:
[----:B------:R-:W2:Y:S04]  /*0790*/  LDG.E R26, desc[UR8][R8.64+-0x10] ;  /* 0xfffff008081a7981 */ /* 0x000ea8000c1e1900 */
[----:B------:R-:W3:Y:S04]  /*07a0*/  LDG.E R25, desc[UR8][R8.64+-0xc] ;  /* 0xfffff40808197981 */ /* 0x000ee8000c1e1900 */
[----:B------:R-:W4:Y:S04]  /*07b0*/  LDG.E R24, desc[UR8][R8.64+-0x8] ;  /* 0xfffff80808187981 */ /* 0x000f28000c1e1900 */
[----:B------:R-:W5:Y:S01]  /*07c0*/  LDG.E R23, desc[UR8][R8.64+-0x4] ;  /* 0xfffffc0808177981 */ /* 0x000f62000c1e1900 */
[----:B------:R-:W-:-:S05]  /*07d0*/  VIADD R22, R17, UR4 ;  /* 0x0000000411167c36 */ /* 0x000fca0008000000 */
[----:B------:R-:W-:-:S05]  /*07e0*/  LEA R22, R22, UR6, 0x2 ;  /* 0x0000000616167c11 */ /* 0x000fca000f8e10ff */
[----:B------:R-:W2:Y:S04]  /*07f0*/  LDS R27, [R22] ;  /* 0x00000000161b7984 */ /* 0x000ea80000000800 */
[----:B------:R-:W-:Y:S01]  /*0800*/  LDS R29, [R22+0x1c] ;  /* 0x00001c00161d7984 */ /* 0x000fe20000000800 */
[----:B--2---:R-:W-:-:S03]  /*0810*/  FFMA R26, R27, R26, R14 ;  /* 0x0000001a1b1a7223 */ /* 0x004fc6000000000e */
[----:B------:R-:W3:Y:S04]  /*0820*/  LDS R27, [R22+0x4] ;  /* 0x00000400161b7984 */ /* 0x000ee80000000800 */
[----:B------:R-:W2:Y:S01]  /*0830*/  LDG.E R14, desc[UR8][R8.64] ;  /* 0x00000008080e7981 */ /* 0x000ea2000c1e1900 */
[----:B---3--:R-:W-:-:S03]  /*0840*/  FFMA R25, R27, R25, R26 ;  /* 0x000000191b197223 */ /* 0x008fc6000000001a */
[----:B------:R-:W4:Y:S02]  /*0850*/  LDS R26, [R22+0x8] ;  /* 0x00000800161a7984 */ /* 0x000f240000000800 */
[----:B----4-:R-:W-:Y:S02]  /*0860*/  FFMA R26, R26, R24, R25 ;  /* 0x000000181a1a7223 */ /* 0x010fe40000000019 */
[----:B------:R-:W3:Y:S04]  /*0870*/  LDG.E R24, desc[UR8][R8.64+0x4] ;  /* 0x0000040808187981 */ /* 0x000ee8000c1e1900 */
[----:B------:R-:W5:Y:S02]  /*0880*/  LDS R25, [R22+0xc] ;  /* 0x00000c0016197984 */ /* 0x000f640000000800 */
[----:B-----5:R-:W-:-:S02]  /*0890*/  FFMA R27, R25, R23, R26 ;  /* 0x00000017191b7223 */ /* 0x020fc4000000001a */
[----:B------:R-:W4:Y:S04]  /*08a0*/  LDG.E R25, desc[UR8][R8.64+0x8] ;  /* 0x0000080808197981 */ /* 0x000f28000c1e1900 */
[----:B------:R0:W5:Y:S04]  /*08b0*/  LDG.E R23, desc[UR8][R8.64+0xc] ;  /* 0x00000c0808177981 */ /* 0x000168000c1e1900 */
[----:B------:R-:W2:Y:S01]  /*08c0*/  LDS R26, [R22+0x10] ;  /* 0x00001000161a7984 */ /* 0x000ea20000000800 */
[----:B------:R-:W-:-:S04]  /*08d0*/  IADD3 R20, P1, PT, R20, -0x8, RZ ;  /* 0xfffffff814147810 */ /* 0x000fc80007f3e0ff */
[----:B------:R-:W-:Y:S02]  /*08e0*/  IADD3.X R7, PT, PT, R7, -0x1, RZ, P1, !PT ;  /* 0xffffffff07077810 */ /* 0x000fe40000ffe4ff */
[----:B------:R-:W-:-:S04]  /*08f0*/  ISETP.NE.U32.AND P1, PT, R20, RZ, PT ;  /* 0x000000ff1400720c */ /* 0x000fc80003f25070 */
[----:B------:R-:W-:Y:S01]  /*0900*/  ISETP.NE.AND.EX P1, PT, R7, RZ, PT, P1 ;  /* 0x000000ff0700720c */ /* 0x000fe20003f25310 */
[----:B------:R-:W-:Y:S01]  /*0910*/  UIADD3 UR4, UPT, UPT, UR4, 0x8, URZ ;  /* 0x0000000804047890 */ /* 0x000fe2000fffe0ff */
[----:B0-----:R-:W-:-:S04]  /*0920*/  IADD3 R8, P2, PT, R8, 0x20, RZ ;  /* 0x0000002008087810 */ /* 0x001fc80007f5e0ff */
[----:B------:R-:W-:Y:S01]  /*0930*/  IADD3.X R9, PT, PT, RZ, R9, RZ, P2, !PT ;  /* 0x00000009ff097210 */ /* 0x000fe200017fe4ff */
[----:B--2---:R-:W-:Y:S02]  /*0940*/  FFMA R27, R26, R14, R27 ;  /* 0x0000000e1a1b7223 */ /* 0x004fe4000000001b */
[----:B------:R-:W3:Y:S02]  /*0950*/  LDS R14, [R22+0x14] ;  /* 0x00001400160e7984 */ /* 0x000ee40000000800 */
[----:B---3--:R-:W-:Y:S02]  /*0960*/  FFMA R14, R14, R24, R27 ;  /* 0x000000180e0e7223 */ /* 0x008fe4000000001b */
[----:B------:R-:W4:Y:S02]  /*0970*/  LDS R27, [R22+0x18] ;  /* 0x00001800161b7984 */ /* 0x000f240000000800 */
[----:B----4-:R-:W-:-:S04]  /*0980*/  FFMA R14, R27, R25, R14 ;  /* 0x000000191b0e7223 */ /* 0x010fc8000000000e */
[----:B-----5:R-:W-:Y:S01]  /*0990*/  FFMA R14, R29, R23, R14 ;  /* 0x000000171d0e7223 */ /* 0x020fe2000000000e */
[----:B------:R-:W-:Y:S06]  /*09a0*/  @P1 BRA `(.L_x_41) ;  /* 0xfffffffc00781947 */ /* 0x000fec000383ffff */
[----:B------:R-:W-:Y:S02]  /*09b0*/  IMAD.MOV.U32 R20, RZ, RZ, R10 ;  /* 0x000000ffff147224 */ /* 0x000fe400078e000a */
[----:B------:R-:W-:-:S07]  /*09c0*/  IMAD.MOV.U32 R22, RZ, RZ, R13 ;  /* 0x000000ffff167224 */ /* 0x000fce00078e000d */
.L_x_40:
[----:B------:R-:W-:-:S13]  /*09d0*/  ISETP.NE.AND P1, PT, R19, RZ, PT ;  /* 0x000000ff1300720c */ /* 0x000fda0003f25270 */
[----:B------:R-:W-:Y:S05]  /*09e0*/  @!P1 BRA `(.L_x_42) ;  /* 0x0000000000f89947 */ /* 0x000fea0003800000 */
[----:B------:R-:W-:Y:S02]  /*09f0*/  IADD3 R7, PT, PT, R19, -0x1, RZ ;  /* 0xffffffff13077810 */ /* 0x000fe40007ffe0ff */
[----:B------:R-:W-:Y:S02]  /*0a00*/  ISETP.NE.AND P2, PT, R18, RZ, PT ;  /* 0x000000ff1200720c */ /* 0x000fe40003f45270 */
[----:B------:R-:W-:-:S13]  /*0a10*/  ISETP.GE.U32.AND P1, PT, R7, 0x3, PT ;  /* 0x000000030700780c */ /* 0x000fda0003f26070 */
[----:B------:R-:W-:Y:S05]  /*0a20*/  @!P1 BRA `(.L_x_43) ;  /* 0x0000000000609947 */ /* 0x000fea0003800000 */
[----:B------:R-:W0:Y:S01]  /*0a30*/  LDCU.64 UR6, c[0x0][0x388] ;  /* 0x00007100ff0677ac */ /* 0x000e220008000a00 */
[----:B------:R-:W-:-:S05]  /*0a40*/  IADD3 R7, P1, PT, R20, R4, RZ ;  /* 0x0000000414077210 */ /* 0x000fca0007f3e0ff */
[----:B------:R-:W-:Y:S01]  /*0a50*/  IMAD.X R24, R22, 0x1, R21, P1 ;  /* 0x0000000116187824 */ /* 0x000fe200008e0615 */
[----:B0-----:R-:W-:-:S04]  /*0a60*/  LEA R8, P1, R7, UR6, 0x2 ;  /* 0x0000000607087c11 */ /* 0x001fc8000f8210ff */
[----:B------:R-:W-:-:S05]  /*0a70*/  LEA.HI.X R9, R7, UR7, R24, 0x2, P1 ;  /* 0x0000000707097c11 */ /* 0x000fca00088f1418 */
[----:B------:R-:W2:Y:S04]  /*0a80*/  LDG.E R26, desc[UR8][R8.64] ;  /* 0x00000008081a7981 */ /* 0x000ea8000c1e1900 */
[----:B------:R-:W3:Y:S04]  /*0a90*/  LDG.E R23, desc[UR8][R8.64+0x4] ;  /* 0x0000040808177981 */ /* 0x000ee8000c1e1900 */
[----:B------:R-:W4:Y:S04]  /*0aa0*/  LDG.E R7, desc[UR8][R8.64+0x8] ;  /* 0x0000080808077981 */ /* 0x000f28000c1e1900 */
[----:B------:R-:W5:Y:S01]  /*0ab0*/  LDG.E R24, desc[UR8][R8.64+0xc] ;  /* 0x00000c0808187981 */ /* 0x000f62000c1e1900 */
[----:B------:R-:W0:Y:S01]  /*0ac0*/  S2UR UR6, SR_CgaCtaId ;  /* 0x00000000000679c3 */ /* 0x000e220000008800 */
[----:B------:R-:W-:Y:S01]  /*0ad0*/  UMOV UR4, 0x400 ;  /* 0x0000040000047882 */ /* 0x000fe20000000000 */
[C---:B------:R-:W-:Y:S01]  /*0ae0*/  IMAD.IADD R25, R20.reuse, 0x1, R17 ;  /* 0x0000000114197824 */ /* 0x040fe200078e0211 */
[----:B------:R-:W-:-:S04]  /*0af0*/  IADD3 R20, P1, PT, R20, 0x4, RZ ;  /* 0x0000000414147810 */ /* 0x000fc80007f3e0ff */
[----:B------:R-:W-:Y:S01]  /*0b00*/  IADD3.X R22, PT, PT, RZ, R22, RZ, P1, !PT ;  /* 0x00000016ff167210 */ /* 0x000fe20000ffe4ff */
[----:B0-----:R-:W-:-:S06]  /*0b10*/  ULEA UR4, UR6, UR4, 0x18 ;  /* 0x0000000406047291 */ /* 0x001fcc000f8ec0ff */
[----:B------:R-:W-:-:S05]  /*0b20*/  LEA R25, R25, UR4, 0x2 ;  /* 0x0000000419197c11 */ /* 0x000fca000f8e10ff */
[----:B------:R-:W2:Y:S04]  /*0b30*/  LDS R27, [R25] ;  /* 0x00000000191b7984 */ /* 0x000ea80000000800 */
[----:B------:R-:W-:Y:S01]  /*0b40*/  LDS R29, [R25+0x8] ;  /* 0x00000800191d7984 */ /* 0x000fe20000000800 */
[----:B--2---:R-:W-:-:S03]  /*0b50*/  FFMA R26, R27, R26, R14 ;  /* 0x0000001a1b1a7223 */ /* 0x004fc6000000000e */
[----:B------:R-:W3:Y:S04]  /*0b60*/  LDS R27, [R25+0x4] ;  /* 0x00000400191b7984 */ /* 0x000ee80000000800 */
[----:B------:R-:W5:Y:S01]  /*0b70*/  LDS R14, [R25+0xc] ;  /* 0x00000c00190e7984 */ /* 0x000f620000000800 */
[----:B---3--:R-:W-:-:S04]  /*0b80*/  FFMA R26, R27, R23, R26 ;  /* 0x000000171b1a7223 */ /* 0x008fc8000000001a */
[----:B----4-:R-:W-:-:S04]  /*0b90*/  FFMA R7, R29, R7, R26 ;  /* 0x000000071d077223 */ /* 0x010fc8000000001a */
[----:B-----5:R-:W-:-:S07]  /*0ba0*/  FFMA R14, R14, R24, R7 ;  /* 0x000000180e0e7223 */ /* 0x020fce0000000007 */
.L_x_43:
[----:B------:R-:W-:Y:S05]  /*0bb0*/  @!P2 BRA `(.L_x_42) ;  /* 0x000000000084a947 */ /* 0x000fea0003800000 */
[----:B------:R-:W-:Y:S02]  /*0bc0*/  ISETP.NE.AND P2, PT, R18, 0x1, PT ;  /* 0x000000011200780c */ /* 0x000fe40003f45270 */
[----:B------:R-:W-:-:S11]  /*0bd0*/  LOP3.LUT P1, RZ, R6, 0x1, RZ, 0xc0, !PT ;  /* 0x0000000106ff7812 */ /* 0x000fd6000782c0ff */
[----:B------:R-:W0:Y:S01]  /*0be0*/  @P2 LDC.64 R8, c[0x0][0x388] ;  /* 0x0000e200ff082b82 */ /* 0x000e220000000a00 */
[C---:B------:R-:W-:Y:S01]  /*0bf0*/  @P2 IADD3 R23, P5, PT, R20.reuse, R4, RZ ;  /* 0x0000000414172210 */ /* 0x040fe20007fbe0ff */
[C---:B------:R-:W-:Y:S01]  /*0c00*/  @P2 IMAD.IADD R5, R20.reuse, 0x1, R17 ;  /* 0x0000000114052824 */ /* 0x040fe200078e0211 */
[----:B------:R-:W-:-:S03]  /*0c10*/  @P2 IADD3 R20, P3, PT, R20, 0x2, RZ ;  /* 0x0000000214142810 */ /* 0x000fc60007f7e0ff */
[----:B------:R-:W-:Y:S01]  /*0c20*/  @P2 IMAD.X R24, R22, 0x1, R21, P5 ;  /* 0x0000000116182824 */ /* 0x000fe200028e0615 */
[----:B------:R-:W-:Y:S01]  /*0c30*/  @P1 IADD3 R4, P5, PT, R20, R4, RZ ;  /* 0x0000000414041210 */ /* 0x000fe20007fbe0ff */
[----:B------:R-:W1:Y:S01]  /*0c40*/  @P1 LDC.64 R6, c[0x0][0x388] ;  /* 0x0000e200ff061b82 */ /* 0x000e620000000a00 */
[----:B------:R-:W-:-:S05]  /*0c50*/  @P2 IADD3.X R22, PT, PT, RZ, R22, RZ, P3, !PT ;  /* 0x00000016ff162210 */ /* 0x000fca0001ffe4ff */
[----:B------:R-:W-:Y:S01]  /*0c60*/  @P1 IMAD.X R22, R22, 0x1, R21, P5 ;  /* 0x0000000116161824 */ /* 0x000fe200028e0615 */
[----:B0-----:R-:W-:-:S04]  /*0c70*/  @P2 LEA R8, P4, R23, R8, 0x2 ;  /* 0x0000000817082211 */ /* 0x001fc800078810ff */
[----:B------:R-:W-:Y:S02]  /*0c80*/  @P2 LEA.HI.X R9, R23, R9, R24, 0x2, P4 ;  /* 0x0000000917092211 */ /* 0x000fe400020f1418 */
[----:B-1----:R-:W-:-:S03]  /*0c90*/  @P1 LEA R6, P3, R4, R6, 0x2 ;  /* 0x0000000604061211 */ /* 0x002fc600078610ff */
[----:B------:R-:W2:Y:S01]  /*0ca0*/  @P2 LDG.E R21, desc[UR8][R8.64] ;  /* 0x0000000808152981 */ /* 0x000ea2000c1e1900 */
[----:B------:R-:W-:-:S03]  /*0cb0*/  @P1 LEA.HI.X R7, R4, R7, R22, 0x2, P3 ;  /* 0x0000000704071211 */ /* 0x000fc600018f1416 */
[----:B------:R-:W3:Y:S04]  /*0cc0*/  @P2 LDG.E R4, desc[UR8][R8.64+0x4] ;  /* 0x0000040808042981 */ /* 0x000ee8000c1e1900 */
[----:B------:R0:W4:Y:S01]  /*0cd0*/  @P1 LDG.E R7, desc[UR8][R6.64] ;  /* 0x0000000806071981 */ /* 0x000122000c1e1900 */
[----:B------:R-:W-:Y:S02]  /*0ce0*/  @P2 MOV R22, 0x400 ;  /* 0x0000040000162802 */ /* 0x000fe40000000f00 */
[----:B------:R-:W-:Y:S01]  /*0cf0*/  @P1 IADD3 R17, PT, PT, R20, R17, RZ ;  /* 0x0000001114111210 */ /* 0x000fe20007ffe0ff */
[----:B------:R-:W1:Y:S01]  /*0d00*/  @P2 S2R R23, SR_CgaCtaId ;  /* 0x0000000000172919 */ /* 0x000e620000008800 */
[----:B------:R-:W5:Y:S01]  /*0d10*/  @P1 S2R R24, SR_CgaCtaId ;  /* 0x0000000000181919 */ /* 0x000f620000008800 */
[----:B-1----:R-:W-:-:S02]  /*0d20*/  @P2 LEA R22, R23, R22, 0x18 ;  /* 0x0000001617162211 */ /* 0x002fc400078ec0ff */
[----:B------:R-:W-:-:S03]  /*0d30*/  @P1 MOV R23, 0x400 ;  /* 0x0000040000171802 */ /* 0x000fc60000000f00 */
[----:B------:R-:W-:Y:S01]  /*0d40*/  @P2 IMAD R5, R5, 0x4, R22 ;  /* 0x0000000405052824 */ /* 0x000fe200078e0216 */
[----:B-----5:R-:W-:-:S04]  /*0d50*/  @P1 LEA R24, R24, R23, 0x18 ;  /* 0x0000001718181211 */ /* 0x020fc800078ec0ff */
[----:B------:R-:W2:Y:S01]  /*0d60*/  @P2 LDS R23, [R5] ;  /* 0x0000000005172984 */ /* 0x000ea20000000800 */
[----:B------:R-:W-:-:S03]  /*0d70*/  @P1 IMAD R17, R17, 0x4, R24 ;  /* 0x0000000411111824 */ /* 0x000fc600078e0218 */
[----:B0-----:R-:W3:Y:S04]  /*0d80*/  @P2 LDS R6, [R5+0x4] ;  /* 0x0000040005062984 */ /* 0x001ee80000000800 */
[----:B------:R-:W4:Y:S01]  /*0d90*/  @P1 LDS R17, [R17] ;  /* 0x0000000011111984 */ /* 0x000f220000000800 */
[----:B--2---:R-:W-:-:S04]  /*0da0*/  @P2 FFMA R21, R23, R21, R14 ;  /* 0x0000001517152223 */ /* 0x004fc8000000000e */
[----:B---3--:R-:W-:-:S04]  /*0db0*/  @P2 FFMA R14, R6, R4, R21 ;  /* 0x00000004060e2223 */ /* 0x008fc80000000015 */
[----:B----4-:R-:W-:-:S07]  /*0dc0*/  @P1 FFMA R14, R17, R7, R14 ;  /* 0x00000007110e1223 */ /* 0x010fce000000000e */
.L_x_42:
[----:B------:R-:W-:Y:S05]  /*0dd0*/  @P0 BRA `(.L_x_44) ;  /* 0xfffffff800040947 */ /* 0x000fea000383ffff */
.L_x_39:
[----:B------:R-:W-:Y:S02]  /*0de0*/  HFMA2 R5, -RZ, RZ, 3.7421875, 0 ;  /* 0x437c0000ff057431 */ /* 0x000fe400000001ff */
[----:B------:R-:W-:Y:S01]  /*0df0*/  IMAD.MOV.U32 R3, RZ, RZ, 0x3bbb989d ;  /* 0x3bbb989dff037424 */ /* 0x000fe200078e00ff */
[----:B------:R-:W-:Y:S03]  /*0e00*/  BSSY.RECONVERGENT B0, `(.L_x_45) ;  /* 0x0000018000007945 */ /* 0x000fe60003800200 */
[----:B------:R-:W-:-:S04]  /*0e10*/  FFMA.SAT R0, R14, -R3, 0.5 ;  /* 0x3f0000000e007423 */ /* 0x000fc80000002803 */
[----:B------:R-:W-:-:S04]  /*0e20*/  FFMA.RM R0, R0, R5, 12582913 ;  /* 0x4b40000100007423 */ /* 0x000fc80000004005 */
[C---:B------:R-:W-:Y:S01]  /*0e30*/  FADD R3, R0.reuse, -12583039 ;  /* 0xcb40007f00037421 */ /* 0x040fe20000000000 */
[----:B------:R-:W-:-:S03]  /*0e40*/  IMAD.SHL.U32 R0, R0, 0x800000, RZ ;  /* 0x0080000000007824 */ /* 0x000fc600078e00ff */
[----:B------:R-:W-:-:S04]  /*0e50*/  FFMA R3, R14, -1.4426950216293334961, -R3 ;  /* 0xbfb8aa3b0e037823 */ /* 0x000fc80000000803 */
[----:B------:R-:W-:-:S04]  /*0e60*/  FFMA R14, R14, -1.925963033500011079e-08, R3 ;  /* 0xb2a570600e0e7823 */ /* 0x000fc80000000003 */
[----:B------:R-:W0:Y:S02]  /*0e70*/  MUFU.EX2 R3, R14 ;  /* 0x0000000e00037308 */ /* 0x000e240000000800 */
[----:B0-----:R-:W-:-:S06]  /*0e80*/  FMUL R0, R0, R3 ;  /* 0x0000000300007220 */ /* 0x001fcc0000400000 */
[----:B------:R-:W0:Y:S02]  /*0e90*/  F2F.F64.F32 R2, R0 ;  /* 0x0000000000027310 */ /* 0x000e240000201800 */
[----:B0-----:R-:W-:-:S06]  /*0ea0*/  DADD R8, R2, 1 ;  /* 0x3ff0000002087429 */ /* 0x001fcc0000000000 */
        /* <DEDUP_REMOVED lines=12> */
[----:B------:R-:W-:Y:S05]  /*0f70*/  CALL.REL.NOINC `($__internal_3_$__cuda_sm20_dblrcp_rn_slowpath_v3) ;  /* 0x0000000000287944 */ /* 0x000fea0003c00000 */
.L_x_46:
[----:B------:R-:W-:Y:S05]  /*0f80*/  BSYNC.RECONVERGENT B0 ;  /* 0x0000000000007941 */ /* 0x000fea0003800200 */
.L_x_45:
[----:B------:R-:W0:Y:S02]  /*0f90*/  LDCU.64 UR4, c[0x0][0x390] ;  /* 0x00007200ff0477ac */ /* 0x000e240008000a00 */
        /* <DEDUP_REMOVED lines=8> */
        .weak           $__internal_3_$__cuda_sm20_dblrcp_rn_slowpath_v3
        .type           $__internal_3_$__cuda_sm20_dblrcp_rn_slowpath_v3,@function
        .size           $__internal_3_$__cuda_sm20_dblrcp_rn_slowpath_v3,($__internal_4_$__cuda_sm20_div_u64 - $__internal_3_$__cuda_sm20_dblrcp_rn_slowpath_v3)
$__internal_3_$__cuda_sm20_dblrcp_rn_slowpath_v3:
[----:B------:R-:W-:Y:S01]  /*1020*/  IMAD.MOV.U32 R2, RZ, RZ, R8 ;  /* 0x000000ffff027224 */ /* 0x000fe200078e0008 */
[----:B------:R-:W-:Y:S01]  /*1030*/  BSSY.RECONVERGENT B1, `(.L_x_47) ;  /* 0x0000025000017945 */ /* 0x000fe20003800200 */
[----:B------:R-:W-:-:S06]  /*1040*/  IMAD.MOV.U32 R3, RZ, RZ, R9 ;  /* 0x000000ffff037224 */ /* 0x000fcc00078e0009 */
[----:B------:R-:W-:-:S14]  /*1050*/  DSETP.GTU.AND P0, PT, |R2|, +INF , PT ;  /* 0x7ff000000200742a */ /* 0x000fdc0003f0c200 */
[----:B------:R-:W-:Y:S05]  /*1060*/  @P0 BRA `(.L_x_48) ;  /* 0x00000000007c0947 */ /* 0x000fea0003800000 */
[----:B------:R-:W-:-:S04]  /*1070*/  LOP3.LUT R8, R9, 0x7fffffff, RZ, 0xc0, !PT ;  /* 0x7fffffff09087812 */ /* 0x000fc800078ec0ff */
[----:B------:R-:W-:-:S04]  /*1080*/  IADD3 R4, PT, PT, R8, -0x1, RZ ;  /* 0xffffffff08047810 */ /* 0x000fc80007ffe0ff */
[----:B------:R-:W-:-:S13]  /*1090*/  ISETP.GE.U32.AND P0, PT, R4, 0x7fefffff, PT ;  /* 0x7fefffff0400780c */ /* 0x000fda0003f06070 */
[----:B------:R-:W-:Y:S01]  /*10a0*/  @P0 LOP3.LUT R5, R3, 0x7ff00000, RZ, 0x3c, !PT ;  /* 0x7ff0000003050812 */ /* 0x000fe200078e3cff */
[----:B------:R-:W-:Y:S01]  /*10b0*/  @P0 IMAD.MOV.U32 R4, RZ, RZ, RZ ;  /* 0x000000ffff040224 */ /* 0x000fe200078e00ff */
[----:B------:R-:W-:Y:S06]  /*10c0*/  @P0 BRA `(.L_x_49) ;  /* 0x00000000006c0947 */ /* 0x000fec0003800000 */
[----:B------:R-:W-:-:S13]  /*10d0*/  ISETP.GE.U32.AND P0, PT, R8, 0x1000001, PT ;  /* 0x010000010800780c */ /* 0x000fda0003f06070 */
[----:B------:R-:W-:Y:S05]  /*10e0*/  @!P0 BRA `(.L_x_50) ;  /* 0x0000000000348947 */ /* 0x000fea0003800000 */
[----:B------:R-:W-:Y:S01]  /*10f0*/  VIADD R5, R3, 0xc0200000 ;  /* 0xc020000003057836 */ /* 0x000fe20000000000 */
[----:B------:R-:W-:-:S03]  /*1100*/  MOV R4, R2 ;  /* 0x0000000200047202 */ /* 0x000fc60000000f00 */
[----:B------:R-:W0:Y:S03]  /*1110*/  MUFU.RCP64H R7, R5 ;  /* 0x0000000500077308 */ /* 0x000e260000001800 */
        /* <DEDUP_REMOVED lines=10> */
.L_x_50:
[----:B------:R-:W-:Y:S01]  /*11c0*/  DMUL R2, R2, 8.11296384146066816958e+31 ;  /* 0x4690000002027828 */ /* 0x000fe20000000000 */
[----:B------:R-:W-:-:S05]  /*11d0*/  IMAD.MOV.U32 R4, RZ, RZ, R6 ;  /* 0x000000ffff047224 */ /* 0x000fca00078e0006 */
        /* <DEDUP_REMOVED lines=8> */
.L_x_48:
[----:B------:R-:W-:Y:S01]  /*1260*/  LOP3.LUT R5, R3, 0x80000, RZ, 0xfc, !PT ;  /* 0x0008000003057812 */ /* 0x000fe200078efcff */
[----:B------:R-:W-:-:S07]  /*1270*/  IMAD.MOV.U32 R4, RZ, RZ, R2 ;  /* 0x000000ffff047224 */ /* 0x000fce00078e0002 */
.L_x_49:
[----:B------:R-:W-:Y:S05]  /*1280*/  BSYNC.RECONVERGENT B1 ;  /* 0x0000000000017941 */ /* 0x000fea0003800200 */
.L_x_47:
[----:B------:R-:W-:Y:S01]  /*1290*/  MOV R2, R0 ;  /* 0x0000000000027202 */ /* 0x000fe20000000f00 */
[----:B------:R-:W-:-:S04]  /*12a0*/  IMAD.MOV.U32 R3, RZ, RZ, 0x0 ;  /* 0x00000000ff037424 */ /* 0x000fc800078e00ff */
[----:B------:R-:W-:Y:S05]  /*12b0*/  RET.REL.NODEC R2 `(_Z27batched_convolve_v1_SigmoidPKfS0_Pfiiimm) ;  /* 0xffffffec02507950 */ /* 0x000fea0003c3ffff */
        .weak           $__internal_4_$__cuda_sm20_div_u64
        .type           $__internal_4_$__cuda_sm20_div_u64,@function
        .size           $__internal_4_$__cuda_sm20_div_u64,(.L_x_101 - $__internal_4_$__cuda_sm20_div_u64)
$__internal_4_$__cuda_sm20_div_u64:
        /* <DEDUP_REMOVED lines=24> */
[----:B------:R-:W-:-:S03]  /*1440*/  IMAD.HI.U32 R8, R9, R13, RZ ;  /* 0x0000000d09087227 */ /* 0x000fc600078e00ff */
[----:B------:R-:W-:Y:S01]  /*1450*/  IADD3.X R6, PT, PT, RZ, ~R7, RZ, P0, !PT ;  /* 0x80000007ff067210 */ /* 0x000fe200007fe4ff */
[----:B------:R-:W-:-:S04]  /*1460*/  IMAD.MOV.U32 R7, RZ, RZ, RZ ;  /* 0x000000ffff077224 */ /* 0x000fc800078e00ff */
        /* <DEDUP_REMOVED lines=19> */
[----:B------:R-:W-:-:S04]  /*15a0*/  IMAD R6, R11, R2, R7 ;  /* 0x000000020b067224 */ /* 0x000fc800078e0207 */
[----:B------:R-:W-:Y:S01]  /*15b0*/  IMAD.X R10, R15, 0x1, ~R6, P1 ;  /* 0x000000010f0a7824 */ /* 0x000fe200008e0e06 */
[----:B------:R-:W-:Y:S01]  /*15c0*/  IADD3 R7, P1, PT, R13, -R2, RZ ;  /* 0x800000020d077210 */ /* 0x000fe20007f3e0ff */
[----:B------:R-:W-:-:S03]  /*15d0*/  VIADD R6, R9, 0x1 ;  /* 0x0000000109067836 */ /* 0x000fc60000000000 */
[CC--:B------:R-:W-:Y:S02]  /*15e0*/  ISETP.GE.U32.AND.EX P0, PT, R10.reuse, R3.reuse, PT, P0 ;  /* 0x000000030a00720c */ /* 0x0c0fe40003f06100 */
[----:B------:R-:W-:Y:S02]  /*15f0*/  IADD3.X R8, PT, PT, R10, ~R3, RZ, P1, !PT ;  /* 0x800000030a087210 */ /* 0x000fe40000ffe4ff */
[----:B------:R-:W-:Y:S02]  /*1600*/  SEL R7, R7, R13, P0 ;  /* 0x0000000d07077207 */ /* 0x000fe40000000000 */
[----:B------:R-:W-:Y:S02]  /*1610*/  SEL R9, R6, R9, P0 ;  /* 0x0000000906097207 */ /* 0x000fe40000000000 */
[----:B------:R-:W-:Y:S02]  /*1620*/  SEL R8, R8, R10, P0 ;  /* 0x0000000a08087207 */ /* 0x000fe40000000000 */
[----:B------:R-:W-:Y:S01]  /*1630*/  ISETP.GE.U32.AND P0, PT, R7, R2, PT ;  /* 0x000000020700720c */ /* 0x000fe20003f06070 */
[----:B------:R-:W-:Y:S01]  /*1640*/  VIADD R6, R9, 0x1 ;  /* 0x0000000109067836 */ /* 0x000fe20000000000 */
[----:B------:R-:W-:-:S02]  /*1650*/  ISETP.NE.U32.AND P1, PT, R2, RZ, PT ;  /* 0x000000ff0200720c */ /* 0x000fc40003f25070 */
[----:B------:R-:W-:Y:S02]  /*1660*/  ISETP.GE.U32.AND.EX P0, PT, R8, R3, PT, P0 ;  /* 0x000000030800720c */ /* 0x000fe40003f06100 */
[----:B------:R-:W-:Y:S01]  /*1670*/  ISETP.NE.AND.EX P1, PT, R3, RZ, PT, P1 ;  /* 0x000000ff0300720c */ /* 0x000fe20003f25310 */
[----:B------:R-:W-:Y:S01]  /*1680*/  IMAD.MOV.U32 R3, RZ, RZ, 0x0 ;  /* 0x00000000ff037424 */ /* 0x000fe200078e00ff */
[----:B------:R-:W-:Y:S02]  /*1690*/  MOV R2, R4 ;  /* 0x0000000400027202 */ /* 0x000fe40000000f00 */
[----:B------:R-:W-:-:S04]  /*16a0*/  SEL R6, R6, R9, P0 ;  /* 0x0000000906067207 */ /* 0x000fc80000000000 */
[----:B------:R-:W-:Y:S01]  /*16b0*/  SEL R6, R6, 0xffffffff, P1 ;  /* 0xffffffff06067807 */ /* 0x000fe20000800000 */
[----:B------:R-:W-:Y:S06]  /*16c0*/  RET.REL.NODEC R2 `(_Z27batched_convolve_v1_SigmoidPKfS0_Pfiiimm) ;  /* 0xffffffe8024c7950 */ /* 0x000fec0003c3ffff */
.L_x_51:
        /* <DEDUP_REMOVED lines=11> */
.L_x_101:


//--------------------- .text._Z24batched_convolve_v1_ReLUPKfS0_Pfiiimm --------------------------
	.section	.text._Z24batched_convolve_v1_ReLUPKfS0_Pfiiimm,"ax",@progbits
	.align	128
        .global         _Z24batched_convolve_v1_ReLUPKfS0_Pfiiimm
        .type           _Z24batched_convolve_v1_ReLUPKfS0_Pfiiimm,@function
        .size           _Z24batched_convolve_v1_ReLUPKfS0_Pfiiimm,(.L_x_102 - _Z24batched_convolve_v1_ReLUPKfS0_Pfiiimm)
        .other          _Z24batched_convolve_v1_ReLUPKfS0_Pfiiimm,@"STO_CUDA_ENTRY STV_DEFAULT"
_Z24batched_convolve_v1_ReLUPKfS0_Pfiiimm:
.text._Z24batched_convolve_v1_ReLUPKfS0_Pfiiimm:
        /* <DEDUP_REMOVED lines=34> */
.L_x_53:
[----:B------:R-:W-:Y:S05]  /*0220*/  BSYNC.RECONVERGENT B0 ;  /* 0x0000000000007941 */ /* 0x000fea0003800200 */
.L_x_52:
        /* <DEDUP_REMOVED lines=38> */
.L_x_55:
[----:B------:R-:W-:-:S07]  /*0490*/  MOV R4, 0x4b0 ;  /* 0x000004b000047802 */ /* 0x000fce0000000f00 */
[----:B------:R-:W-:Y:S05]  /*04a0*/  CALL.REL.NOINC `($__internal_5_$__cuda_sm20_div_u64) ;  /* 0x0000000800707944 */ /* 0x000fea0003c00000 */
[----:B------:R-:W-:-:S07]  /*04b0*/  IMAD.MOV.U32 R3, RZ, RZ, R6 ;  /* 0x000000ffff037224 */ /* 0x000fce00078e0006 */
.L_x_56:
[----:B------:R-:W-:Y:S05]  /*04c0*/  BSYNC.RECONVERGENT B0 ;  /* 0x0000000000007941 */ /* 0x000fea0003800200 */
.L_x_54:
        /* <DEDUP_REMOVED lines=18> */
.L_x_62:
[----:B------:R-:W0:Y:S01]  /*05f0*/  LDC.64 R6, c[0x0][0x398] ;  /* 0x0000e600ff067b82 */ /* 0x000e220000000a00 */
[C---:B------:R-:W-:Y:S02]  /*0600*/  IMAD.IADD R17, R11.reuse, 0x1, R12 ;  /* 0x000000010b117824 */ /* 0x040fe400078e020c */
[----:B------:R-:W-:Y:S02]  /*0610*/  IMAD.MOV.U32 R20, RZ, RZ, RZ ;  /* 0x000000ffff147224 */ /* 0x000fe400078e00ff */
[----:B------:R-:W-:Y:S01]  /*0620*/  IMAD.MOV.U32 R22, RZ, RZ, RZ ;  /* 0x000000ffff167224 */ /* 0x000fe200078e00ff */
[----:B0-----:R-:W-:Y:S01]  /*0630*/  ISETP.GE.U32.AND P1, PT, R6, 0x8, PT ;  /* 0x000000080600780c */ /* 0x001fe20003f26070 */
[-C--:B------:R-:W-:Y:S02]  /*0640*/  IMAD R8, R0, R7.reuse, RZ ;  /* 0x0000000700087224 */ /* 0x080fe400078e02ff */
[----:B------:R-:W-:-:S04]  /*0650*/  IMAD.WIDE.U32 R4, R11, R7, R2 ;  /* 0x000000070b047225 */ /* 0x000fc800078e0002 */
[C---:B------:R-:W-:Y:S01]  /*0660*/  IMAD R21, R11.reuse, UR5, R8 ;  /* 0x000000050b157c24 */ /* 0x040fe2000f8e0208 */
[----:B------:R-:W-:Y:S01]  /*0670*/  IADD3 R11, P0, PT, R11, 0x1, RZ ;  /* 0x000000010b0b7810 */ /* 0x000fe20007f1e0ff */
[----:B------:R-:W-:Y:S02]  /*0680*/  IMAD R17, R17, R6, RZ ;  /* 0x0000000611117224 */ /* 0x000fe400078e02ff */
[----:B------:R-:W-:Y:S01]  /*0690*/  IMAD.IADD R21, R5, 0x1, R21 ;  /* 0x0000000105157824 */ /* 0x000fe200078e0215 */
[----:B------:R-:W-:Y:S02]  /*06a0*/  IADD3.X R0, PT, PT, RZ, R0, RZ, P0, !PT ;  /* 0x00000000ff007210 */ /* 0x000fe400007fe4ff */
[----:B------:R-:W-:-:S04]  /*06b0*/  ISETP.NE.U32.AND P0, PT, R11, R6, PT ;  /* 0x000000060b00720c */ /* 0x000fc80003f05070 */
[----:B------:R-:W-:Y:S01]  /*06c0*/  ISETP.NE.AND.EX P0, PT, R0, R13, PT, P0 ;  /* 0x0000000d0000720c */ /* 0x000fe20003f05300 */
[----:B------:R-:W-:-:S12]  /*06d0*/  @!P1 BRA `(.L_x_58) ;  /* 0x0000000000bc9947 */ /* 0x000fd80003800000 */
[----:B------:R-:W0:Y:S01]  /*06e0*/  LDCU.64 UR10, c[0x0][0x388] ;  /* 0x00007100ff0a77ac */ /* 0x000e220008000a00 */
[----:B------:R-:W1:Y:S01]  /*06f0*/  S2UR UR6, SR_CgaCtaId ;  /* 0x00000000000679c3 */ /* 0x000e620000008800 */
[----:B------:R-:W-:Y:S01]  /*0700*/  MOV R20, R10 ;  /* 0x0000000a00147202 */ /* 0x000fe20000000f00 */
[----:B------:R-:W-:Y:S01]  /*0710*/  IMAD.MOV.U32 R7, RZ, RZ, R13 ;  /* 0x000000ffff077224 */ /* 0x000fe200078e000d */
[----:B------:R-:W-:Y:S01]  /*0720*/  UMOV UR4, 0x400 ;  /* 0x0000040000047882 */ /* 0x000fe20000000000 */
[----:B0-----:R-:W-:-:S04]  /*0730*/  LEA R8, P1, R4, UR10, 0x2 ;  /* 0x0000000a04087c11 */ /* 0x001fc8000f8210ff */
[----:B------:R-:W-:Y:S02]  /*0740*/  IADD3 R8, P2, PT, R8, 0x10, RZ ;  /* 0x0000001008087810 */ /* 0x000fe40007f5e0ff */
[----:B------:R-:W-:Y:S01]  /*0750*/  LEA.HI.X R9, R4, UR11, R21, 0x2, P1 ;  /* 0x0000000b04097c11 */ /* 0x000fe200088f1415 */
[----:B-1----:R-:W-:-:S03]  /*0760*/  ULEA UR6, UR6, UR4, 0x18 ;  /* 0x0000000406067291 */ /* 0x002fc6000f8ec0ff */
[----:B------:R-:W-:Y:S01]  /*0770*/  UMOV UR4, URZ ;  /* 0x000000ff00047c82 */ /* 0x000fe20008000000 */
[----:B------:R-:W-:-:S08]  /*0780*/  IMAD.X R9, RZ, RZ, R9, P2 ;  /* 0x000000ffff097224 */ /* 0x000fd000010e0609 */
.L_x_59:
        /* <DEDUP_REMOVED lines=36> */
.L_x_58:
[----:B------:R-:W-:-:S13]  /*09d0*/  ISETP.NE.AND P1, PT, R19, RZ, PT ;  /* 0x000000ff1300720c */ /* 0x000fda0003f25270 */
[----:B------:R-:W-:Y:S05]  /*09e0*/  @!P1 BRA `(.L_x_60) ;  /* 0x0000000000f89947 */ /* 0x000fea0003800000 */
[----:B------:R-:W-:Y:S01]  /*09f0*/  VIADD R7, R19, 0xffffffff ;  /* 0xffffffff13077836 */ /* 0x000fe20000000000 */
[----:B------:R-:W-:-:S04]  /*0a00*/  ISETP.NE.AND P2, PT, R18, RZ, PT ;  /* 0x000000ff1200720c */ /* 0x000fc80003f45270 */
[----:B------:R-:W-:-:S13]  /*0a10*/  ISETP.GE.U32.AND P1, PT, R7, 0x3, PT ;  /* 0x000000030700780c */ /* 0x000fda0003f26070 */
[----:B------:R-:W-:Y:S05]  /*0a20*/  @!P1 BRA `(.L_x_61) ;  /* 0x0000000000609947 */ /* 0x000fea0003800000 */
[----:B------:R-:W0:Y:S01]  /*0a30*/  LDCU.64 UR6, c[0x0][0x388] ;  /* 0x00007100ff0677ac */ /* 0x000e220008000a00 */
[----:B------:R-:W-:-:S04]  /*0a40*/  IADD3 R7, P1, PT, R20, R4, RZ ;  /* 0x0000000414077210 */ /* 0x000fc80007f3e0ff */
[----:B------:R-:W-:Y:S02]  /*0a50*/  IADD3.X R24, PT, PT, R22, R21, RZ, P1, !PT ;  /* 0x0000001516187210 */ /* 0x000fe40000ffe4ff */
        /* <DEDUP_REMOVED lines=9> */
[----:B------:R-:W-:-:S05]  /*0af0*/  IADD3 R20, P1, PT, R20, 0x4, RZ ;  /* 0x0000000414147810 */ /* 0x000fca0007f3e0ff */
[----:B------:R-:W-:Y:S01]  /*0b00*/  IMAD.X R22, RZ, RZ, R22, P1 ;  /* 0x000000ffff167224 */ /* 0x000fe200008e0616 */
        /* <DEDUP_REMOVED lines=10> */
.L_x_61:
[----:B------:R-:W-:Y:S05]  /*0bb0*/  @!P2 BRA `(.L_x_60) ;  /* 0x000000000084a947 */ /* 0x000fea0003800000 */
[----:B------:R-:W-:Y:S02]  /*0bc0*/  ISETP.NE.AND P2, PT, R18, 0x1, PT ;  /* 0x000000011200780c */ /* 0x000fe40003f45270 */
[----:B------:R-:W-:-:S11]  /*0bd0*/  LOP3.LUT P1, RZ, R6, 0x1, RZ, 0xc0, !PT ;  /* 0x0000000106ff7812 */ /* 0x000fd6000782c0ff */
[----:B------:R-:W0:Y:S01]  /*0be0*/  @P2 LDC.64 R8, c[0x0][0x388] ;  /* 0x0000e200ff082b82 */ /* 0x000e220000000a00 */
[CC--:B------:R-:W-:Y:S01]  /*0bf0*/  @P2 IADD3 R23, P5, PT, R20.reuse, R4.reuse, RZ ;  /* 0x0000000414172210 */ /* 0x0c0fe20007fbe0ff */
[C---:B------:R-:W-:Y:S01]  /*0c00*/  @P2 IMAD.IADD R5, R20.reuse, 0x1, R17 ;  /* 0x0000000114052824 */ /* 0x040fe200078e0211 */
[----:B------:R-:W-:Y:S02]  /*0c10*/  @P2 IADD3 R20, P3, PT, R20, 0x2, RZ ;  /* 0x0000000214142810 */ /* 0x000fe40007f7e0ff */
[----:B------:R-:W-:Y:S02]  /*0c20*/  @P2 IADD3.X R24, PT, PT, R22, R21, RZ, P5, !PT ;  /* 0x0000001516182210 */ /* 0x000fe40002ffe4ff */
[----:B------:R-:W-:Y:S01]  /*0c30*/  @P1 IADD3 R4, P5, PT, R20, R4, RZ ;  /* 0x0000000414041210 */ /* 0x000fe20007fbe0ff */
[----:B------:R-:W1:Y:S01]  /*0c40*/  @P1 LDC.64 R6, c[0x0][0x388] ;  /* 0x0000e200ff061b82 */ /* 0x000e620000000a00 */
[----:B------:R-:W-:-:S04]  /*0c50*/  @P2 IMAD.X R22, RZ, RZ, R22, P3 ;  /* 0x000000ffff162224 */ /* 0x000fc800018e0616 */
        /* <DEDUP_REMOVED lines=23> */
.L_x_60:
[----:B------:R-:W-:Y:S05]  /*0dd0*/  @P0 BRA `(.L_x_62) ;  /* 0xfffffff800040947 */ /* 0x000fea000383ffff */
.L_x_57:
[----:B------:R-:W0:Y:S02]  /*0de0*/  LDCU.64 UR4, c[0x0][0x390] ;  /* 0x00007200ff0477ac */ /* 0x000e240008000a00 */
        /* <DEDUP_REMOVED lines=8> */
        .weak           $__internal_5_$__cuda_sm20_div_u64
        .type           $__internal_5_$__cuda_sm20_div_u64,@function
        .size           $__internal_5_$__cuda_sm20_div_u64,(.L_x_102 - $__internal_5_$__cuda_sm20_div_u64)
$__internal_5_$__cuda_sm20_div_u64:
        /* <DEDUP_REMOVED lines=64> */
[----:B------:R-:W-:Y:S06]  /*1270*/  RET.REL.NODEC R2 `(_Z24batched_convolve_v1_ReLUPKfS0_Pfiiimm) ;  /* 0xffffffec02607950 */ /* 0x000fec0003c3ffff */
.L_x_63:
        /* <DEDUP_REMOVED lines=16> */
.L_x_102:


//--------------------- .text._Z19convolve_v1_SigmoidPKfS0_Pfiii --------------------------
	.section	.text._Z19convolve_v1_SigmoidPKfS0_Pfiii,"ax",@progbits
	.align	128
        .global         _Z19convolve_v1_SigmoidPKfS0_Pfiii
        .type           _Z19convolve_v1_SigmoidPKfS0_Pfiii,@function
        .size           _Z19convolve_v1_SigmoidPKfS0_Pfiii,(.L_x_103 - _Z19convolve_v1_SigmoidPKfS0_Pfiii)
        .other          _Z19convolve_v1_SigmoidPKfS0_Pfiii,@"STO_CUDA_ENTRY STV_DEFAULT"
_Z19convolve_v1_SigmoidPKfS0_Pfiii:
.text._Z19convolve_v1_SigmoidPKfS0_Pfiii:
[----:B------:R-:W-:Y:S01]  /*0000*/  LDC R1, c[0x0][0x37c] ;  /* 0x0000df00ff017b82 */ /* 0x000fe20000000800 */
[----:B------:R-:W0:Y:S07]  /*0010*/  S2R R3, SR_TID.X ;  /* 0x0000000000037919 */ /* 0x000e2e0000002100 */
[----:B------:R-:W0:Y:S01]  /*0020*/  LDC R18, c[0x0][0x360] ;  /* 0x0000d800ff127b82 */ /* 0x000e220000000800 */
[----:B------:R-:W1:Y:S01]  /*0030*/  LDCU.64 UR6, c[0x0][0x358] ;  /* 0x00006b00ff0677ac */ /* 0x000e620008000a00 */
[----:B------:R-:W-:Y:S01]  /*0040*/  BSSY.RECONVERGENT B0, `(.L_x_64) ;  /* 0x0000014000007945 */ /* 0x000fe20003800200 */
[----:B------:R-:W2:Y:S05]  /*0050*/  S2R R0, SR_TID.Y ;  /* 0x0000000000007919 */ /* 0x000eaa0000002200 */
[----:B------:R-:W0:Y:S08]  /*0060*/  S2UR UR4, SR_CTAID.X ;  /* 0x00000000000479c3 */ /* 0x000e300000002500 */
[----:B------:R-:W2:Y:S08]  /*0070*/  S2UR UR5, SR_CTAID.Y ;  /* 0x00000000000579c3 */ /* 0x000eb00000002600 */
[----:B------:R-:W2:Y:S08]  /*0080*/  LDC R17, c[0x0][0x364] ;  /* 0x0000d900ff117b82 */ /* 0x000eb00000000800 */
[----:B------:R-:W3:Y:S01]  /*0090*/  LDC R15, c[0x0][0x398] ;  /* 0x0000e600ff0f7b82 */ /* 0x000ee20000000800 */
[----:B0-----:R-:W-:-:S02]  /*00a0*/  IMAD R18, R18, UR4, R3 ;  /* 0x0000000412127c24 */ /* 0x001fc4000f8e0203 */
[----:B--2---:R-:W-:Y:S02]  /*00b0*/  IMAD R17, R17, UR5, R0 ;  /* 0x0000000511117c24 */ /* 0x004fe4000f8e0200 */
[-C--:B---3--:R-:W-:Y:S02]  /*00c0*/  IMAD R0, R15, R15.reuse, RZ ;  /* 0x0000000f0f007224 */ /* 0x088fe400078e02ff */
[----:B------:R-:W-:-:S05]  /*00d0*/  IMAD R5, R17, R15, R18 ;  /* 0x0000000f11057224 */ /* 0x000fca00078e0212 */
[----:B------:R-:W-:-:S13]  /*00e0*/  ISETP.GE.AND P0, PT, R5, R0, PT ;  /* 0x000000000500720c */ /* 0x000fda0003f06270 */
[----:B-1----:R-:W-:Y:S05]  /*00f0*/  @P0 BRA `(.L_x_65) ;  /* 0x0000000000200947 */ /* 0x002fea0003800000 */
[----:B------:R-:W0:Y:S02]  /*0100*/  LDC.64 R2, c[0x0][0x380] ;  /* 0x0000e000ff027b82 */ /* 0x000e240000000a00 */
[----:B0-----:R-:W-:-:S06]  /*0110*/  IMAD.WIDE R2, R5, 0x4, R2 ;  /* 0x0000000405027825 */ /* 0x001fcc00078e0202 */
[----:B------:R-:W2:Y:S01]  /*0120*/  LDG.E R2, desc[UR6][R2.64] ;  /* 0x0000000602027981 */ /* 0x000ea2000c1e1900 */
[----:B------:R-:W0:Y:S01]  /*0130*/  S2UR UR5, SR_CgaCtaId ;  /* 0x00000000000579c3 */ /* 0x000e220000008800 */
[----:B------:R-:W-:Y:S02]  /*0140*/  UMOV UR4, 0x400 ;  /* 0x0000040000047882 */ /* 0x000fe40000000000 */
[----:B0-----:R-:W-:-:S06]  /*0150*/  ULEA UR4, UR5, UR4, 0x18 ;  /* 0x0000000405047291 */ /* 0x001fcc000f8ec0ff */
[----:B------:R-:W-:-:S05]  /*0160*/  LEA R5, R5, UR4, 0x2 ;  /* 0x0000000405057c11 */ /* 0x000fca000f8e10ff */
[----:B--2---:R0:W-:Y:S02]  /*0170*/  STS [R5], R2 ;  /* 0x0000000205007388 */ /* 0x0041e40000000800 */
.L_x_65:
[----:B------:R-:W-:Y:S05]  /*0180*/  BSYNC.RECONVERGENT B0 ;  /* 0x0000000000007941 */ /* 0x000fea0003800200 */
.L_x_64:
[----:B------:R-:W1:Y:S01]  /*0190*/  LDCU UR4, c[0x0][0x3a0] ;  /* 0x00007400ff0477ac */ /* 0x000e620008000800 */
[----:B------:R-:W-:Y:S01]  /*01a0*/  VIMNMX R0, PT, PT, R18, R17, !PT ;  /* 0x0000001112007248 */ /* 0x000fe20007fe0100 */
[----:B------:R-:W-:Y:S03]  /*01b0*/  BAR.SYNC.DEFER_BLOCKING 0x0 ;  /* 0x0000000000007b1d */ /* 0x000fe60000010000 */
[----:B-1----:R-:W-:-:S13]  /*01c0*/  ISETP.GE.AND P0, PT, R0, UR4, PT ;  /* 0x0000000400007c0c */ /* 0x002fda000bf06270 */
[----:B------:R-:W-:Y:S05]  /*01d0*/  @P0 EXIT ;  /* 0x000000000000094d */ /* 0x000fea0003800000 */
[----:B------:R-:W-:Y:S01]  /*01e0*/  ISETP.NE.AND P0, PT, R15, RZ, PT ;  /* 0x000000ff0f00720c */ /* 0x000fe20003f05270 */
[----:B------:R-:W-:-:S12]  /*01f0*/  IMAD.MOV.U32 R16, RZ, RZ, RZ ;  /* 0x000000ffff107224 */ /* 0x000fd800078e00ff */
[----:B------:R-:W-:Y:S05]  /*0200*/  @!P0 BRA `(.L_x_66) ;  /* 0x0000000800288947 */ /* 0x000fea0003800000 */
[----:B------:R-:W1:Y:S01]  /*0210*/  LDC R4, c[0x0][0x39c] ;  /* 0x0000e700ff047b82 */ /* 0x000e620000000800 */
[----:B------:R-:W-:Y:S01]  /*0220*/  SHF.R.S32.HI R0, RZ, 0x1f, R18 ;  /* 0x0000001fff007819 */ /* 0x000fe20000011412 */
[C---:B------:R-:W-:Y:S01]  /*0230*/  IMAD.SHL.U32 R14, R15.reuse, 0x4, RZ ;  /* 0x000000040f0e7824 */ /* 0x040fe200078e00ff */
[C---:B------:R-:W-:Y:S01]  /*0240*/  LOP3.LUT R20, R15.reuse, 0x7, RZ, 0xc0, !PT ;  /* 0x000000070f147812 */ /* 0x040fe200078ec0ff */
[----:B------:R-:W-:Y:S01]  /*0250*/  IMAD.MOV.U32 R16, RZ, RZ, RZ ;  /* 0x000000ffff107224 */ /* 0x000fe200078e00ff */
[----:B------:R-:W-:Y:S02]  /*0260*/  LOP3.LUT R19, R15, 0x3, RZ, 0xc0, !PT ;  /* 0x000000030f137812 */ /* 0x000fe400078ec0ff */
[----:B------:R-:W-:Y:S02]  /*0270*/  CS2R R12, SRZ ;  /* 0x00000000000c7805 */ /* 0x000fe4000001ff00 */
[----:B------:R-:W-:Y:S01]  /*0280*/  SHF.R.S32.HI R15, RZ, 0x1f, R15 ;  /* 0x0000001fff0f7819 */ /* 0x000fe2000001140f */
[----:B-1----:R-:W-:-:S05]  /*0290*/  IMAD R3, R17, R4, RZ ;  /* 0x0000000411037224 */ /* 0x002fca00078e02ff */
[----:B0-----:R-:W-:-:S04]  /*02a0*/  IADD3 R2, P0, PT, R18, R3, RZ ;  /* 0x0000000312027210 */ /* 0x001fc80007f1e0ff */
[----:B------:R-:W-:Y:S02]  /*02b0*/  LEA.HI.X.SX32 R3, R3, R0, 0x1, P0 ;  /* 0x0000000003037211 */ /* 0x000fe400000f0eff */
[----:B------:R-:W-:-:S07]  /*02c0*/  SHF.R.S32.HI R0, RZ, 0x1f, R4 ;  /* 0x0000001fff007819 */ /* 0x000fce0000011404 */
.L_x_71:
[----:B------:R-:W0:Y:S01]  /*02d0*/  LDC.64 R4, c[0x0][0x398] ;  /* 0x0000e600ff047b82 */ /* 0x000e220000000a00 */
[----:B------:R-:W-:Y:S02]  /*02e0*/  HFMA2 R24, -RZ, RZ, 0, 0 ;  /* 0x00000000ff187431 */ /* 0x000fe400000001ff */
[----:B------:R-:W-:Y:S01]  /*02f0*/  IMAD.MOV.U32 R22, RZ, RZ, RZ ;  /* 0x000000ffff167224 */ /* 0x000fe200078e00ff */
[----:B0-----:R-:W-:Y:S01]  /*0300*/  ISETP.GE.U32.AND P0, PT, R4, 0x8, PT ;  /* 0x000000080400780c */ /* 0x001fe20003f06070 */
[-C--:B------:R-:W-:Y:S02]  /*0310*/  IMAD R8, R12, R5.reuse, RZ ;  /* 0x000000050c087224 */ /* 0x080fe400078e02ff */
[----:B------:R-:W-:-:S04]  /*0320*/  IMAD.WIDE.U32 R6, R13, R5, R2 ;  /* 0x000000050d067225 */ /* 0x000fc800078e0002 */
[----:B------:R-:W-:Y:S02]  /*0330*/  IMAD R21, R0, R13, R8 ;  /* 0x0000000d00157224 */ /* 0x000fe400078e0208 */
[----:B------:R-:W-:Y:S02]  /*0340*/  IMAD R5, R13, R4, RZ ;  /* 0x000000040d057224 */ /* 0x000fe400078e02ff */
[----:B------:R-:W-:Y:S02]  /*0350*/  IMAD.IADD R21, R7, 0x1, R21 ;  /* 0x0000000107157824 */ /* 0x000fe400078e0215 */
[----:B------:R-:W-:Y:S05]  /*0360*/  @!P0 BRA `(.L_x_67) ;  /* 0x0000000000bc8947 */ /* 0x000fea0003800000 */
[----:B------:R-:W0:Y:S01]  /*0370*/  S2R R9, SR_CgaCtaId ;  /* 0x0000000000097919 */ /* 0x000e220000008800 */
[----:B------:R-:W1:Y:S01]  /*0380*/  LDCU.64 UR4, c[0x0][0x388] ;  /* 0x00007100ff0477ac */ /* 0x000e620008000a00 */
[----:B------:R-:W-:Y:S01]  /*0390*/  MOV R8, 0x400 ;  /* 0x0000040000087802 */ /* 0x000fe20000000f00 */
[----:B------:R-:W-:Y:S01]  /*03a0*/  IMAD.MOV.U32 R22, RZ, RZ, R15 ;  /* 0x000000ffff167224 */ /* 0x000fe200078e000f */
[----:B------:R-:W-:-:S05]  /*03b0*/  LOP3.LUT R10, R4, 0xfffffff8, RZ, 0xc0, !PT ;  /* 0xfffffff8040a7812 */ /* 0x000fca00078ec0ff */
[----:B------:R-:W-:Y:S01]  /*03c0*/  IMAD.MOV.U32 R11, RZ, RZ, R10 ;  /* 0x000000ffff0b7224 */ /* 0x000fe200078e000a */
[----:B0-----:R-:W-:Y:S02]  /*03d0*/  LEA R9, R9, R8, 0x18 ;  /* 0x0000000809097211 */ /* 0x001fe400078ec0ff */
[----:B-1----:R-:W-:-:S03]  /*03e0*/  LEA R8, P0, R6, UR4, 0x2 ;  /* 0x0000000406087c11 */ /* 0x002fc6000f8010ff */
[----:B------:R-:W-:Y:S01]  /*03f0*/  IMAD R23, R14, R13, R9 ;  /* 0x0000000d0e177224 */ /* 0x000fe200078e0209 */
[----:B------:R-:W-:Y:S02]  /*0400*/  IADD3 R8, P1, PT, R8, 0x10, RZ ;  /* 0x0000001008087810 */ /* 0x000fe40007f3e0ff */
[----:B------:R-:W-:Y:S02]  /*0410*/  LEA.HI.X R9, R6, UR5, R21, 0x2, P0 ;  /* 0x0000000506097c11 */ /* 0x000fe400080f1415 */
[----:B------:R-:W-:-:S03]  /*0420*/  IADD3 R23, PT, PT, R23, 0x10, RZ ;  /* 0x0000001017177810 */ /* 0x000fc60007ffe0ff */
[----:B------:R-:W-:-:S07]  /*0430*/  IMAD.X R9, RZ, RZ, R9, P1 ;  /* 0x000000ffff097224 */ /* 0x000fce00008e0609 */
.L_x_68:
[----:B------:R-:W2:Y:S04]  /*0440*/  LDG.E R28, desc[UR6][R8.64+-0x10] ;  /* 0xfffff006081c7981 */ /* 0x000ea8000c1e1900 */
[----:B------:R-:W3:Y:S04]  /*0450*/  LDG.E R26, desc[UR6][R8.64+-0xc] ;  /* 0xfffff406081a7981 */ /* 0x000ee8000c1e1900 */
[----:B------:R-:W4:Y:S04]  /*0460*/  LDG.E R25, desc[UR6][R8.64+-0x8] ;  /* 0xfffff80608197981 */ /* 0x000f28000c1e1900 */
[----:B------:R-:W5:Y:S04]  /*0470*/  LDG.E R24, desc[UR6][R8.64+-0x4] ;  /* 0xfffffc0608187981 */ /* 0x000f68000c1e1900 */
[----:B------:R-:W2:Y:S02]  /*0480*/  LDS R27, [R23+-0x10] ;  /* 0xfffff000171b7984 */ /* 0x000ea40000000800 */
[----:B--2---:R-:W-:-:S02]  /*0490*/  FFMA R27, R27, R28, R16 ;  /* 0x0000001c1b1b7223 */ /* 0x004fc40000000010 */
[----:B------:R-:W3:Y:S04]  /*04a0*/  LDS R16, [R23+-0xc] ;  /* 0xfffff40017107984 */ /* 0x000ee80000000800 */
[----:B------:R-:W-:Y:S01]  /*04b0*/  LDS R28, [R23] ;  /* 0x00000000171c7984 */ /* 0x000fe20000000800 */
[----:B---3--:R-:W-:-:S03]  /*04c0*/  FFMA R16, R16, R26, R27 ;  /* 0x0000001a10107223 */ /* 0x008fc6000000001b */
[----:B------:R-:W4:Y:S04]  /*04d0*/  LDS R27, [R23+-0x8] ;  /* 0xfffff800171b7984 */ /* 0x000f280000000800 */
[----:B------:R-:W5:Y:S01]  /*04e0*/  LDS R26, [R23+-0x4] ;  /* 0xfffffc00171a7984 */ /* 0x000f620000000800 */
[----:B----4-:R-:W-:-:S03]  /*04f0*/  FFMA R25, R27, R25, R16 ;  /* 0x000000191b197223 */ /* 0x010fc60000000010 */
[----:B------:R-:W2:Y:S01]  /*0500*/  LDG.E R16, desc[UR6][R8.64] ;  /* 0x0000000608107981 */ /* 0x000ea2000c1e1900 */
[----:B-----5:R-:W-:-:S03]  /*0510*/  FFMA R27, R26, R24, R25 ;  /* 0x000000181a1b7223 */ /* 0x020fc60000000019 */
[----:B------:R-:W3:Y:S04]  /*0520*/  LDG.E R26, desc[UR6][R8.64+0x4] ;  /* 0x00000406081a7981 */ /* 0x000ee8000c1e1900 */
[----:B------:R-:W4:Y:S04]  /*0530*/  LDG.E R25, desc[UR6][R8.64+0x8] ;  /* 0x0000080608197981 */ /* 0x000f28000c1e1900 */
[----:B------:R0:W5:Y:S01]  /*0540*/  LDG.E R24, desc[UR6][R8.64+0xc] ;  /* 0x00000c0608187981 */ /* 0x000162000c1e1900 */
[----:B------:R-:W-:-:S04]  /*0550*/  IADD3 R11, P0, PT, R11, -0x8, RZ ;  /* 0xfffffff80b0b7810 */ /* 0x000fc80007f1e0ff */
[----:B------:R-:W-:Y:S02]  /*0560*/  IADD3.X R22, PT, PT, R22, -0x1, RZ, P0, !PT ;  /* 0xffffffff16167810 */ /* 0x000fe400007fe4ff */
[----:B------:R-:W-:Y:S02]  /*0570*/  ISETP.NE.U32.AND P0, PT, R11, RZ, PT ;  /* 0x000000ff0b00720c */ /* 0x000fe40003f05070 */
[----:B0-----:R-:W-:Y:S02]  /*0580*/  IADD3 R8, P1, PT, R8, 0x20, RZ ;  /* 0x0000002008087810 */ /* 0x001fe40007f3e0ff */
[----:B------:R-:W-:-:S03]  /*0590*/  ISETP.NE.AND.EX P0, PT, R22, RZ, PT, P0 ;  /* 0x000000ff1600720c */ /* 0x000fc60003f05300 */
[----:B------:R-:W-:Y:S02]  /*05a0*/  IMAD.X R9, RZ, RZ, R9, P1 ;  /* 0x000000ffff097224 */ /* 0x000fe400008e0609 */
[----:B--2---:R-:W-:Y:S02]  /*05b0*/  FFMA R27, R28, R16, R27 ;  /* 0x000000101c1b7223 */ /* 0x004fe4000000001b */
[----:B------:R-:W3:Y:S02]  /*05c0*/  LDS R16, [R23+0x4] ;  /* 0x0000040017107984 */ /* 0x000ee40000000800 */
[----:B---3--:R-:W-:Y:S02]  /*05d0*/  FFMA R16, R16, R26, R27 ;  /* 0x0000001a10107223 */ /* 0x008fe4000000001b */
[----:B------:R-:W4:Y:S02]  /*05e0*/  LDS R27, [R23+0x8] ;  /* 0x00000800171b7984 */ /* 0x000f240000000800 */
[----:B----4-:R-:W-:-:S02]  /*05f0*/  FFMA R25, R27, R25, R16 ;  /* 0x000000191b197223 */ /* 0x010fc40000000010 */
[----:B------:R0:W5:Y:S02]  /*0600*/  LDS R16, [R23+0xc] ;  /* 0x00000c0017107984 */ /* 0x0001640000000800 */
[----:B0-----:R-:W-:Y:S02]  /*0610*/  VIADD R23, R23, 0x20 ;  /* 0x0000002017177836 */ /* 0x001fe40000000000 */
[----:B-----5:R-:W-:Y:S01]  /*0620*/  FFMA R16, R16, R24, R25 ;  /* 0x0000001810107223 */ /* 0x020fe20000000019 */
[----:B------:R-:W-:Y:S06]  /*0630*/  @P0 BRA `(.L_x_68) ;  /* 0xfffffffc00800947 */ /* 0x000fec000383ffff */
[----:B------:R-:W-:Y:S01]  /*0640*/  MOV R22, R10 ;  /* 0x0000000a00167202 */ /* 0x000fe20000000f00 */
[----:B------:R-:W-:-:S07]  /*0650*/  IMAD.MOV.U32 R24, RZ, RZ, R15 ;  /* 0x000000ffff187224 */ /* 0x000fce00078e000f */
.L_x_67:
[----:B------:R-:W-:-:S13]  /*0660*/  ISETP.NE.AND P0, PT, R20, RZ, PT ;  /* 0x000000ff1400720c */ /* 0x000fda0003f05270 */
[----:B------:R-:W-:Y:S05]  /*0670*/  @!P0 BRA `(.L_x_69) ;  /* 0x0000000000f88947 */ /* 0x000fea0003800000 */
[----:B------:R-:W-:Y:S01]  /*0680*/  VIADD R8, R20, 0xffffffff ;  /* 0xffffffff14087836 */ /* 0x000fe20000000000 */
[----:B------:R-:W-:-:S04]  /*0690*/  ISETP.NE.AND P0, PT, R19, RZ, PT ;  /* 0x000000ff1300720c */ /* 0x000fc80003f05270 */
        /* <DEDUP_REMOVED lines=11> */
[----:B------:R-:W-:Y:S01]  /*0750*/  MOV R26, 0x400 ;  /* 0x00000400001a7802 */ /* 0x000fe20000000f00 */
[----:B------:R-:W0:Y:S03]  /*0760*/  S2R R27, SR_CgaCtaId ;  /* 0x00000000001b7919 */ /* 0x000e260000008800 */
[----:B0-----:R-:W-:-:S02]  /*0770*/  LEA R27, R27, R26, 0x18 ;  /* 0x0000001a1b1b7211 */ /* 0x001fc400078ec0ff */
[C---:B------:R-:W-:Y:S02]  /*0780*/  IADD3 R26, PT, PT, R22.reuse, R5, RZ ;  /* 0x00000005161a7210 */ /* 0x040fe40007ffe0ff */
[----:B------:R-:W-:-:S03]  /*0790*/  IADD3 R22, P1, PT, R22, 0x4, RZ ;  /* 0x0000000416167810 */ /* 0x000fc60007f3e0ff */
[----:B------:R-:W-:Y:S02]  /*07a0*/  IMAD R26, R26, 0x4, R27 ;  /* 0x000000041a1a7824 */ /* 0x000fe400078e021b */
[----:B------:R-:W-:-:S03]  /*07b0*/  IMAD.X R24, RZ, RZ, R24, P1 ;  /* 0x000000ffff187224 */ /* 0x000fc600008e0618 */
        /* <DEDUP_REMOVED lines=8> */
.L_x_70:
[----:B------:R-:W-:Y:S05]  /*0840*/  @!P0 BRA `(.L_x_69) ;  /* 0x0000000000848947 */ /* 0x000fea0003800000 */
[----:B------:R-:W-:Y:S02]  /*0850*/  ISETP.NE.AND P1, PT, R19, 0x1, PT ;  /* 0x000000011300780c */ /* 0x000fe40003f25270 */
[----:B------:R-:W-:-:S11]  /*0860*/  LOP3.LUT P0, RZ, R4, 0x1, RZ, 0xc0, !PT ;  /* 0x0000000104ff7812 */ /* 0x000fd6000780c0ff */
[----:B------:R-:W0:Y:S01]  /*0870*/  @P1 LDC.64 R10, c[0x0][0x388] ;  /* 0x0000e200ff0a1b82 */ /* 0x000e220000000a00 */
[----:B------:R-:W-:-:S05]  /*0880*/  @P1 IADD3 R7, P2, PT, R22, R6, RZ ;  /* 0x0000000616071210 */ /* 0x000fca0007f5e0ff */
[----:B------:R-:W-:Y:S02]  /*0890*/  @P1 IMAD.X R26, R24, 0x1, R21, P2 ;  /* 0x00000001181a1824 */ /* 0x000fe400010e0615 */
[----:B------:R-:W1:Y:S01]  /*08a0*/  @P0 LDC.64 R8, c[0x0][0x388] ;  /* 0x0000e200ff080b82 */ /* 0x000e620000000a00 */
[----:B0-----:R-:W-:-:S04]  /*08b0*/  @P1 LEA R10, P3, R7, R10, 0x2 ;  /* 0x0000000a070a1211 */ /* 0x001fc800078610ff */
[----:B------:R-:W-:Y:S02]  /*08c0*/  @P1 LEA.HI.X R11, R7, R11, R26, 0x2, P3 ;  /* 0x0000000b070b1211 */ /* 0x000fe400018f141a */
[C---:B------:R-:W-:Y:S02]  /*08d0*/  @P1 IADD3 R7, PT, PT, R22.reuse, R5, RZ ;  /* 0x0000000516071210 */ /* 0x040fe40007ffe0ff */
[----:B------:R-:W-:-:S04]  /*08e0*/  @P1 IADD3 R22, P2, PT, R22, 0x2, RZ ;  /* 0x0000000216161810 */ /* 0x000fc80007f5e0ff */
[----:B------:R-:W-:Y:S01]  /*08f0*/  @P0 IADD3 R6, P3, PT, R22, R6, RZ ;  /* 0x0000000616060210 */ /* 0x000fe20007f7e0ff */
[----:B------:R-:W-:-:S03]  /*0900*/  @P1 IMAD.X R24, RZ, RZ, R24, P2 ;  /* 0x000000ffff181224 */ /* 0x000fc600010e0618 */
[----:B-1----:R-:W-:Y:S01]  /*0910*/  @P0 LEA R8, P2, R6, R8, 0x2 ;  /* 0x0000000806080211 */ /* 0x002fe200078410ff */
[----:B------:R-:W-:Y:S02]  /*0920*/  @P0 IMAD.X R23, R24, 0x1, R21, P3 ;  /* 0x0000000118170824 */ /* 0x000fe400018e0615 */
[----:B------:R-:W2:Y:S03]  /*0930*/  @P1 LDG.E R21, desc[UR6][R10.64] ;  /* 0x000000060a151981 */ /* 0x000ea6000c1e1900 */
[----:B------:R-:W-:Y:S02]  /*0940*/  @P0 LEA.HI.X R9, R6, R9, R23, 0x2, P2 ;  /* 0x0000000906090211 */ /* 0x000fe400010f1417 */
[----:B------:R-:W3:Y:S04]  /*0950*/  @P1 LDG.E R6, desc[UR6][R10.64+0x4] ;  /* 0x000004060a061981 */ /* 0x000ee8000c1e1900 */
[----:B------:R0:W4:Y:S01]  /*0960*/  @P0 LDG.E R9, desc[UR6][R8.64] ;  /* 0x0000000608090981 */ /* 0x000122000c1e1900 */
[----:B------:R-:W-:-:S02]  /*0970*/  @P1 MOV R23, 0x400 ;  /* 0x0000040000171802 */ /* 0x000fc40000000f00 */
[----:B------:R-:W-:Y:S01]  /*0980*/  @P0 IADD3 R5, PT, PT, R22, R5, RZ ;  /* 0x0000000516050210 */ /* 0x000fe20007ffe0ff */
[----:B------:R-:W1:Y:S01]  /*0990*/  @P1 S2R R24, SR_CgaCtaId ;  /* 0x0000000000181919 */ /* 0x000e620000008800 */
[----:B------:R-:W5:Y:S01]  /*09a0*/  @P0 S2R R26, SR_CgaCtaId ;  /* 0x00000000001a0919 */ /* 0x000f620000008800 */
[----:B-1----:R-:W-:Y:S02]  /*09b0*/  @P1 LEA R24, R24, R23, 0x18 ;  /* 0x0000001718181211 */ /* 0x002fe400078ec0ff */
        /* <DEDUP_REMOVED lines=10> */
.L_x_69:
[----:B------:R-:W-:-:S04]  /*0a60*/  IADD3 R13, P1, PT, R13, 0x1, RZ ;  /* 0x000000010d0d7810 */ /* 0x000fc80007f3e0ff */
[----:B------:R-:W-:Y:S01]  /*0a70*/  ISETP.NE.U32.AND P0, PT, R13, R4, PT ;  /* 0x000000040d00720c */ /* 0x000fe20003f05070 */
[----:B------:R-:W-:-:S05]  /*0a80*/  IMAD.X R12, RZ, RZ, R12, P1 ;  /* 0x000000ffff0c7224 */ /* 0x000fca00008e060c */
[----:B------:R-:W-:-:S13]  /*0a90*/  ISETP.NE.AND.EX P0, PT, R12, R15, PT, P0 ;  /* 0x0000000f0c00720c */ /* 0x000fda0003f05300 */
[----:B------:R-:W-:Y:S05]  /*0aa0*/  @P0 BRA `(.L_x_71) ;  /* 0xfffffff800080947 */ /* 0x000fea000383ffff */
.L_x_66:
[----:B0-----:R-:W-:Y:S02]  /*0ab0*/  HFMA2 R5, -RZ, RZ, 3.7421875, 0 ;  /* 0x437c0000ff057431 */ /* 0x001fe400000001ff */
        /* <DEDUP_REMOVED lines=21> */
[----:B------:R-:W-:-:S05]  /*0c10*/  LOP3.LUT R0, R9, 0x7fffffff, RZ, 0xc0, !PT ;  /* 0x7fffffff09007812 */ /* 0x000fca00078ec0ff */
[----:B------:R-:W-:Y:S01]  /*0c20*/  VIADD R6, R0, 0xfff00000 ;  /* 0xfff0000000067836 */ /* 0x000fe20000000000 */
[----:B------:R-:W-:-:S07]  /*0c30*/  MOV R0, 0xc50 ;  /* 0x00000c5000007802 */ /* 0x000fce0000000f00 */
[----:B------:R-:W-:Y:S05]  /*0c40*/  CALL.REL.NOINC `($__internal_6_$__cuda_sm20_dblrcp_rn_slowpath_v3) ;  /* 0x00000000002c7944 */ /* 0x000fea0003c00000 */
.L_x_73:
[----:B------:R-:W-:Y:S05]  /*0c50*/  BSYNC.RECONVERGENT B0 ;  /* 0x0000000000007941 */ /* 0x000fea0003800200 */
.L_x_72:
[----:B------:R-:W0:Y:S01]  /*0c60*/  LDC.64 R2, c[0x0][0x390] ;  /* 0x0000e400ff027b82 */ /* 0x000e220000000a00 */
[----:B------:R-:W1:Y:S02]  /*0c70*/  LDCU UR4, c[0x0][0x3a0] ;  /* 0x00007400ff0477ac */ /* 0x000e640008000800 */
[----:B-1----:R-:W-:-:S04]  /*0c80*/  IMAD R17, R17, UR4, R18 ;  /* 0x0000000411117c24 */ /* 0x002fc8000f8e0212 */
[----:B0-----:R-:W-:-:S05]  /*0c90*/  IMAD.WIDE R2, R17, 0x4, R2 ;  /* 0x0000000411027825 */ /* 0x001fca00078e0202 */
[----:B------:R-:W2:Y:S02]  /*0ca0*/  LDG.E R6, desc[UR6][R2.64] ;  /* 0x0000000602067981 */ /* 0x000ea4000c1e1900 */
[----:B--2---:R-:W0:Y:S02]  /*0cb0*/  F2F.F64.F32 R6, R6 ;  /* 0x0000000600067310 */ /* 0x004e240000201800 */
[----:B0-----:R-:W-:-:S10]  /*0cc0*/  DADD R4, R6, R4 ;  /* 0x0000000006047229 */ /* 0x001fd40000000004 */
[----:B------:R-:W0:Y:S02]  /*0cd0*/  F2F.F32.F64 R5, R4 ;  /* 0x0000000400057310 */ /* 0x000e240000301000 */
[----:B0-----:R-:W-:Y:S01]  /*0ce0*/  STG.E desc[UR6][R2.64], R5 ;  /* 0x0000000502007986 */ /* 0x001fe2000c101906 */
[----:B------:R-:W-:Y:S05]  /*0cf0*/  EXIT ;  /* 0x000000000000794d */ /* 0x000fea0003800000 */
        .weak           $__internal_6_$__cuda_sm20_dblrcp_rn_slowpath_v3
        .type           $__internal_6_$__cuda_sm20_dblrcp_rn_slowpath_v3,@function
        .size           $__internal_6_$__cuda_sm20_dblrcp_rn_slowpath_v3,(.L_x_103 - $__internal_6_$__cuda_sm20_dblrcp_rn_slowpath_v3)
$__internal_6_$__cuda_sm20_dblrcp_rn_slowpath_v3:
[----:B------:R-:W-:Y:S01]  /*0d00*/  MOV R2, R8 ;  /* 0x0000000800027202 */ /* 0x000fe20000000f00 */
[----:B------:R-:W-:Y:S01]  /*0d10*/  IMAD.MOV.U32 R3, RZ, RZ, R9 ;  /* 0x000000ffff037224 */ /* 0x000fe200078e0009 */
[----:B------:R-:W-:Y:S05]  /*0d20*/  BSSY.RECONVERGENT B1, `(.L_x_74) ;  /* 0x0000024000017945 */ /* 0x000fea0003800200 */
[----:B------:R-:W-:-:S14]  /*0d30*/  DSETP.GTU.AND P0, PT, |R2|, +INF , PT ;  /* 0x7ff000000200742a */ /* 0x000fdc0003f0c200 */
[----:B------:R-:W-:Y:S05]  /*0d40*/  @P0 BRA `(.L_x_75) ;  /* 0x00000000007c0947 */ /* 0x000fea0003800000 */
[----:B------:R-:W-:-:S05]  /*0d50*/  LOP3.LUT R8, R9, 0x7fffffff, RZ, 0xc0, !PT ;  /* 0x7fffffff09087812 */ /* 0x000fca00078ec0ff */
[----:B------:R-:W-:-:S05]  /*0d60*/  VIADD R4, R8, 0xffffffff ;  /* 0xffffffff08047836 */ /* 0x000fca0000000000 */
[----:B------:R-:W-:-:S13]  /*0d70*/  ISETP.GE.U32.AND P0, PT, R4, 0x7fefffff, PT ;  /* 0x7fefffff0400780c */ /* 0x000fda0003f06070 */
[----:B------:R-:W-:Y:S01]  /*0d80*/  @P0 LOP3.LUT R5, R3, 0x7ff00000, RZ, 0x3c, !PT ;  /* 0x7ff0000003050812 */ /* 0x000fe200078e3cff */
[----:B------:R-:W-:Y:S01]  /*0d90*/  @P0 IMAD.MOV.U32 R4, RZ, RZ, RZ ;  /* 0x000000ffff040224 */ /* 0x000fe200078e00ff */
[----:B------:R-:W-:Y:S06]  /*0da0*/  @P0 BRA `(.L_x_76) ;  /* 0x00000000006c0947 */ /* 0x000fec0003800000 */
[----:B------:R-:W-:-:S13]  /*0db0*/  ISETP.GE.U32.AND P0, PT, R8, 0x1000001, PT ;  /* 0x010000010800780c */ /* 0x000fda0003f06070 */
[----:B------:R-:W-:Y:S05]  /*0dc0*/  @!P0 BRA `(.L_x_77) ;  /* 0x0000000000348947 */ /* 0x000fea0003800000 */
[----:B------:R-:W-:Y:S01]  /*0dd0*/  IADD3 R5, PT, PT, R3, -0x3fe00000, RZ ;  /* 0xc020000003057810 */ /* 0x000fe20007ffe0ff */
[----:B------:R-:W-:-:S03]  /*0de0*/  IMAD.MOV.U32 R4, RZ, RZ, R2 ;  /* 0x000000ffff047224 */ /* 0x000fc600078e0002 */
        /* <DEDUP_REMOVED lines=11> */
.L_x_77:
        /* <DEDUP_REMOVED lines=10> */
.L_x_75:
[----:B------:R-:W-:Y:S01]  /*0f40*/  LOP3.LUT R5, R3, 0x80000, RZ, 0xfc, !PT ;  /* 0x0008000003057812 */ /* 0x000fe200078efcff */
[----:B------:R-:W-:-:S07]  /*0f50*/  IMAD.MOV.U32 R4, RZ, RZ, R2 ;  /* 0x000000ffff047224 */ /* 0x000fce00078e0002 */
.L_x_76:
[----:B------:R-:W-:Y:S05]  /*0f60*/  BSYNC.RECONVERGENT B1 ;  /* 0x0000000000017941 */ /* 0x000fea0003800200 */
.L_x_74:
[----:B------:R-:W-:Y:S01]  /*0f70*/  MOV R2, R0 ;  /* 0x0000000000027202 */ /* 0x000fe20000000f00 */
[----:B------:R-:W-:-:S04]  /*0f80*/  IMAD.MOV.U32 R3, RZ, RZ, 0x0 ;  /* 0x00000000ff037424 */ /* 0x000fc800078e00ff */
[----:B------:R-:W-:Y:S05]  /*0f90*/  RET.REL.NODEC R2 `(_Z19convolve_v1_SigmoidPKfS0_Pfiii) ;  /* 0xfffffff002187950 */ /* 0x000fea0003c3ffff */
.L_x_78:
        /* <DEDUP_REMOVED lines=14> */
.L_x_103:


//--------------------- .text._Z16convolve_v1_ReLUPKfS0_Pfiii --------------------------
	.section	.text._Z16convolve_v1_ReLUPKfS0_Pfiii,"ax",@progbits
	.align	128
        .global         _Z16convolve_v1_ReLUPKfS0_Pfiii
        .type           _Z16convolve_v1_ReLUPKfS0_Pfiii,@function
        .size           _Z16convolve_v1_ReLUPKfS0_Pfiii,(.L_x_109 - _Z16convolve_v1_ReLUPKfS0_Pfiii)
        .other          _Z16convolve_v1_ReLUPKfS0_Pfiii,@"STO_CUDA_ENTRY STV_DEFAULT"
_Z16convolve_v1_ReLUPKfS0_Pfiii:
.text._Z16convolve_v1_ReLUPKfS0_Pfiii:
        /* <DEDUP_REMOVED lines=24> */
.L_x_80:
[----:B------:R-:W-:Y:S05]  /*0180*/  BSYNC.RECONVERGENT B0 ;  /* 0x0000000000007941 */ /* 0x000fea0003800200 */
.L_x_79:
        /* <DEDUP_REMOVED lines=20> */
.L_x_86:
[----:B------:R-:W0:Y:S01]  /*02d0*/  LDC.64 R4, c[0x0][0x398] ;  /* 0x0000e600ff047b82 */ /* 0x000e220000000a00 */
[----:B------:R-:W-:Y:S02]  /*02e0*/  IMAD.MOV.U32 R22, RZ, RZ, RZ ;  /* 0x000000ffff167224 */ /* 0x000fe400078e00ff */
        /* <DEDUP_REMOVED lines=18> */
[----:B------:R-:W-:Y:S01]  /*0410*/  LEA.HI.X R9, R6, UR5, R21, 0x2, P0 ;  /* 0x0000000506097c11 */ /* 0x000fe200080f1415 */
[----:B------:R-:W-:-:S03]  /*0420*/  VIADD R23, R23, 0x10 ;  /* 0x0000001017177836 */ /* 0x000fc60000000000 */
[----:B------:R-:W-:-:S07]  /*0430*/  IADD3.X R9, PT, PT, RZ, R9, RZ, P1, !PT ;  /* 0x00000009ff097210 */ /* 0x000fce0000ffe4ff */
.L_x_83:
        /* <DEDUP_REMOVED lines=32> */
[----:B------:R-:W-:Y:S02]  /*0640*/  IMAD.MOV.U32 R22, RZ, RZ, R10 ;  /* 0x000000ffff167224 */ /* 0x000fe400078e000a */
[----:B------:R-:W-:-:S07]  /*0650*/  IMAD.MOV.U32 R24, RZ, RZ, R15 ;  /* 0x000000ffff187224 */ /* 0x000fce00078e000f */
.L_x_82:
        /* <DEDUP_REMOVED lines=30> */
.L_x_85:
        /* <DEDUP_REMOVED lines=8> */
[----:B------:R-:W-:Y:S01]  /*08c0*/  @P1 LEA.HI.X R11, R7, R11, R26, 0x2, P3 ;  /* 0x0000000b070b1211 */ /* 0x000fe200018f141a */
[C---:B------:R-:W-:Y:S01]  /*08d0*/  @P1 IMAD.IADD R7, R22.reuse, 0x1, R5 ;  /* 0x0000000116071824 */ /* 0x040fe200078e0205 */
[----:B------:R-:W-:-:S04]  /*08e0*/  @P1 IADD3 R22, P2, PT, R22, 0x2, RZ ;  /* 0x0000000216161810 */ /* 0x000fc80007f5e0ff */
[----:B------:R-:W-:Y:S01]  /*08f0*/  @P0 IADD3 R6, P3, PT, R22, R6, RZ ;  /* 0x0000000616060210 */ /* 0x000fe20007f7e0ff */
[----:B------:R-:W-:-:S03]  /*0900*/  @P1 IMAD.X R24, RZ, RZ, R24, P2 ;  /* 0x000000ffff181224 */ /* 0x000fc600010e0618 */
[----:B-1----:R-:W-:Y:S02]  /*0910*/  @P0 LEA R8, P2, R6, R8, 0x2 ;  /* 0x0000000806080211 */ /* 0x002fe400078410ff */
[----:B------:R-:W-:Y:S02]  /*0920*/  @P0 IADD3.X R23, PT, PT, R24, R21, RZ, P3, !PT ;  /* 0x0000001518170210 */ /* 0x000fe40001ffe4ff */
[----:B------:R-:W2:Y:S02]  /*0930*/  @P1 LDG.E R21, desc[UR6][R10.64] ;  /* 0x000000060a151981 */ /* 0x000ea4000c1e1900 */
[----:B------:R-:W-:Y:S02]  /*0940*/  @P0 LEA.HI.X R9, R6, R9, R23, 0x2, P2 ;  /* 0x0000000906090211 */ /* 0x000fe400010f1417 */
[----:B------:R-:W3:Y:S04]  /*0950*/  @P1 LDG.E R6, desc[UR6][R10.64+0x4] ;  /* 0x000004060a061981 */ /* 0x000ee8000c1e1900 */
[----:B------:R0:W4:Y:S01]  /*0960*/  @P0 LDG.E R9, desc[UR6][R8.64] ;  /* 0x0000000608090981 */ /* 0x000122000c1e1900 */
[----:B------:R-:W-:Y:S01]  /*0970*/  @P1 MOV R23, 0x400 ;  /* 0x0000040000171802 */ /* 0x000fe20000000f00 */
[----:B------:R-:W-:Y:S01]  /*0980*/  @P0 IMAD.IADD R5, R22, 0x1, R5 ;  /* 0x0000000116050824 */ /* 0x000fe200078e0205 */
        /* <DEDUP_REMOVED lines=13> */
.L_x_84:
[----:B------:R-:W-:-:S04]  /*0a60*/  IADD3 R13, P1, PT, R13, 0x1, RZ ;  /* 0x000000010d0d7810 */ /* 0x000fc80007f3e0ff */
[----:B------:R-:W-:Y:S01]  /*0a70*/  ISETP.NE.U32.AND P0, PT, R13, R4, PT ;  /* 0x000000040d00720c */ /* 0x000fe20003f05070 */
[----:B------:R-:W-:-:S05]  /*0a80*/  IMAD.X R12, RZ, RZ, R12, P1 ;  /* 0x000000ffff0c7224 */ /* 0x000fca00008e060c */
[----:B------:R-:W-:-:S13]  /*0a90*/  ISETP.NE.AND.EX P0, PT, R12, R15, PT, P0 ;  /* 0x0000000f0c00720c */ /* 0x000fda0003f05300 */
[----:B------:R-:W-:Y:S05]  /*0aa0*/  @P0 BRA `(.L_x_86) ;  /* 0xfffffff800080947 */ /* 0x000fea000383ffff */
.L_x_81:
[----:B0-----:R-:W0:Y:S01]  /*0ab0*/  LDC.64 R2, c[0x0][0x390] ;  /* 0x0000e400ff027b82 */ /* 0x001e220000000a00 */
[----:B------:R-:W1:Y:S02]  /*0ac0*/  LDCU UR4, c[0x0][0x3a0] ;  /* 0x00007400ff0477ac */ /* 0x000e640008000800 */
[----:B-1----:R-:W-:-:S04]  /*0ad0*/  IMAD R17, R17, UR4, R18 ;  /* 0x0000000411117c24 */ /* 0x002fc8000f8e0212 */
[----:B0-----:R-:W-:-:S05]  /*0ae0*/  IMAD.WIDE R2, R17, 0x4, R2 ;  /* 0x0000000411027825 */ /* 0x001fca00078e0202 */
[----:B------:R-:W2:Y:S01]  /*0af0*/  LDG.E R5, desc[UR6][R2.64] ;  /* 0x0000000602057981 */ /* 0x000ea2000c1e1900 */
[----:B------:R-:W-:-:S04]  /*0b00*/  FSETP.GE.AND P0, PT, R16, RZ, PT ;  /* 0x000000ff1000720b */ /* 0x000fc80003f06000 */
[----:B------:R-:W-:-:S05]  /*0b10*/  FSEL R16, R16, RZ, P0 ;  /* 0x000000ff10107208 */ /* 0x000fca0000000000 */
[----:B--2---:R-:W-:-:S05]  /*0b20*/  FADD R5, R16, R5 ;  /* 0x0000000510057221 */ /* 0x004fca0000000000 */
[----:B------:R-:W-:Y:S01]  /*0b30*/  STG.E desc[UR6][R2.64], R5 ;  /* 0x0000000502007986 */ /* 0x000fe2000c101906 */
[----:B------:R-:W-:Y:S05]  /*0b40*/  EXIT ;  /* 0x000000000000794d */ /* 0x000fea0003800000 */
.L_x_87:
        /* <DEDUP_REMOVED lines=11> */
.L_x_109:


//--------------------- .text._Z11convolve_v1PKfS0_Pfiii --------------------------
	.section	.text._Z11convolve_v1PKfS0_Pfiii,"ax",@progbits
	.align	128
        .global         _Z11convolve_v1PKfS0_Pfiii
        .type           _Z11convolve_v1PKfS0_Pfiii,@function
        .size           _Z11convolve_v1PKfS0_Pfiii,(.L_x_110 - _Z11convolve_v1PKfS0_Pfiii)
        .other          _Z11convolve_v1PKfS0_Pfiii,@"STO_CUDA_ENTRY STV_DEFAULT"
_Z11convolve_v1PKfS0_Pfiii:
.text._Z11convolve_v1PKfS0_Pfiii:
        /* <DEDUP_REMOVED lines=24> */
.L_x_89:
[----:B------:R-:W-:Y:S05]  /*0180*/  BSYNC.RECONVERGENT B0 ;  /* 0x0000000000007941 */ /* 0x000fea0003800200 */
.L_x_88:
        /* <DEDUP_REMOVED lines=20> */
.L_x_95:
        /* <DEDUP_REMOVED lines=12> */
[----:B------:R-:W-:Y:S02]  /*0390*/  MOV R8, 0x400 ;  /* 0x0000040000087802 */ /* 0x000fe40000000f00 */
[----:B------:R-:W-:Y:S02]  /*03a0*/  LOP3.LUT R10, R4, 0xfffffff8, RZ, 0xc0, !PT ;  /* 0xfffffff8040a7812 */ /* 0x000fe400078ec0ff */
[----:B------:R-:W-:-:S03]  /*03b0*/  MOV R22, R15 ;  /* 0x0000000f00167202 */ /* 0x000fc60000000f00 */
[----:B------:R-:W-:Y:S01]  /*03c0*/  IMAD.MOV.U32 R11, RZ, RZ, R10 ;  /* 0x000000ffff0b7224 */ /* 0x000fe200078e000a */
[----:B0-----:R-:W-:Y:S02]  /*03d0*/  LEA R9, R9, R8, 0x18 ;  /* 0x0000000809097211 */ /* 0x001fe400078ec0ff */
[----:B-1----:R-:W-:-:S03]  /*03e0*/  LEA R8, P0, R6, UR4, 0x2 ;  /* 0x0000000406087c11 */ /* 0x002fc6000f8010ff */
[----:B------:R-:W-:Y:S01]  /*03f0*/  IMAD R23, R14, R13, R9 ;  /* 0x0000000d0e177224 */ /* 0x000fe200078e0209 */
[----:B------:R-:W-:Y:S02]  /*0400*/  IADD3 R8, P1, PT, R8, 0x10, RZ ;  /* 0x0000001008087810 */ /* 0x000fe40007f3e0ff */
[----:B------:R-:W-:Y:S01]  /*0410*/  LEA.HI.X R9, R6, UR5, R21, 0x2, P0 ;  /* 0x0000000506097c11 */ /* 0x000fe200080f1415 */
[----:B------:R-:W-:-:S04]  /*0420*/  VIADD R23, R23, 0x10 ;  /* 0x0000001017177836 */ /* 0x000fc80000000000 */
[----:B------:R-:W-:-:S07]  /*0430*/  IMAD.X R9, RZ, RZ, R9, P1 ;  /* 0x000000ffff097224 */ /* 0x000fce00008e0609 */
.L_x_92:
        /* <DEDUP_REMOVED lines=34> */
.L_x_91:
        /* <DEDUP_REMOVED lines=17> */
[----:B0-----:R-:W-:Y:S01]  /*0770*/  LEA R27, R27, R26, 0x18 ;  /* 0x0000001a1b1b7211 */ /* 0x001fe200078ec0ff */
[C---:B------:R-:W-:Y:S01]  /*0780*/  IMAD.IADD R26, R22.reuse, 0x1, R5 ;  /* 0x00000001161a7824 */ /* 0x040fe200078e0205 */
[----:B------:R-:W-:-:S03]  /*0790*/  IADD3 R22, P1, PT, R22, 0x4, RZ ;  /* 0x0000000416167810 */ /* 0x000fc60007f3e0ff */
[----:B------:R-:W-:Y:S01]  /*07a0*/  IMAD R26, R26, 0x4, R27 ;  /* 0x000000041a1a7824 */ /* 0x000fe200078e021b */
[----:B------:R-:W-:-:S04]  /*07b0*/  IADD3.X R24, PT, PT, RZ, R24, RZ, P1, !PT ;  /* 0x00000018ff187210 */ /* 0x000fc80000ffe4ff */
        /* <DEDUP_REMOVED lines=8> */
.L_x_94:
        /* <DEDUP_REMOVED lines=24> */
[----:B------:R-:W-:Y:S02]  /*09c0*/  @P0 MOV R23, 0x400 ;  /* 0x0000040000170802 */ /* 0x000fe40000000f00 */
[----:B------:R-:W-:Y:S02]  /*09d0*/  @P1 LEA R7, R7, R24, 0x2 ;  /* 0x0000001807071211 */ /* 0x000fe400078e10ff */
[----:B-----5:R-:W-:-:S03]  /*09e0*/  @P0 LEA R26, R26, R23, 0x18 ;  /* 0x000000171a1a0211 */ /* 0x020fc600078ec0ff */
[----:B------:R-:W2:Y:S02]  /*09f0*/  @P1 LDS R23, [R7] ;  /* 0x0000000007171984 */ /* 0x000ea40000000800 */
[----:B------:R-:W-:Y:S02]  /*0a00*/  @P0 IMAD R5, R5, 0x4, R26 ;  /* 0x0000000405050824 */ /* 0x000fe400078e021a */
[----:B0-----:R-:W3:Y:S04]  /*0a10*/  @P1 LDS R8, [R7+0x4] ;  /* 0x0000040007081984 */ /* 0x001ee80000000800 */
[----:B------:R-:W4:Y:S01]  /*0a20*/  @P0 LDS R5, [R5] ;  /* 0x0000000005050984 */ /* 0x000f220000000800 */
[----:B--2---:R-:W-:-:S04]  /*0a30*/  @P1 FFMA R21, R23, R21, R16 ;  /* 0x0000001517151223 */ /* 0x004fc80000000010 */
[----:B---3--:R-:W-:-:S04]  /*0a40*/  @P1 FFMA R16, R8, R6, R21 ;  /* 0x0000000608101223 */ /* 0x008fc80000000015 */
[----:B----4-:R-:W-:-:S07]  /*0a50*/  @P0 FFMA R16, R5, R9, R16 ;  /* 0x0000000905100223 */ /* 0x010fce0000000010 */
.L_x_93:
[----:B------:R-:W-:-:S04]  /*0a60*/  IADD3 R13, P1, PT, R13, 0x1, RZ ;  /* 0x000000010d0d7810 */ /* 0x000fc80007f3e0ff */
[----:B------:R-:W-:Y:S01]  /*0a70*/  ISETP.NE.U32.AND P0, PT, R13, R4, PT ;  /* 0x000000040d00720c */ /* 0x000fe20003f05070 */
[----:B------:R-:W-:-:S05]  /*0a80*/  IMAD.X R12, RZ, RZ, R12, P1 ;  /* 0x000000ffff0c7224 */ /* 0x000fca00008e060c */
[----:B------:R-:W-:-:S13]  /*0a90*/  ISETP.NE.AND.EX P0, PT, R12, R15, PT, P0 ;  /* 0x0000000f0c00720c */ /* 0x000fda0003f05300 */
[----:B------:R-:W-:Y:S05]  /*0aa0*/  @P0 BRA `(.L_x_95) ;  /* 0xfffffff800080947 */ /* 0x000fea000383ffff */
.L_x_90:
[----:B0-----:R-:W0:Y:S01]  /*0ab0*/  LDC.64 R2, c[0x0][0x390] ;  /* 0x0000e400ff027b82 */ /* 0x001e220000000a00 */
[----:B------:R-:W1:Y:S02]  /*0ac0*/  LDCU UR4, c[0x0][0x3a0] ;  /* 0x00007400ff0477ac */ /* 0x000e640008000800 */
[----:B-1----:R-:W-:-:S04]  /*0ad0*/  IMAD R17, R17, UR4, R18 ;  /* 0x0000000411117c24 */ /* 0x002fc8000f8e0212 */
[----:B0-----:R-:W-:-:S05]  /*0ae0*/  IMAD.WIDE R2, R17, 0x4, R2 ;  /* 0x0000000411027825 */ /* 0x001fca00078e0202 */
[----:B------:R-:W2:Y:S02]  /*0af0*/  LDG.E R5, desc[UR6][R2.64] ;  /* 0x0000000602057981 */ /* 0x000ea4000c1e1900 */
[----:B--2---:R-:W-:-:S05]  /*0b00*/  FADD R5, R5, R16 ;  /* 0x0000001005057221 */ /* 0x004fca0000000000 */
[----:B------:R-:W-:Y:S01]  /*0b10*/  STG.E desc[UR6][R2.64], R5 ;  /* 0x0000000502007986 */ /* 0x000fe2000c101906 */
[----:B------:R-:W-:Y:S05]  /*0b20*/  EXIT ;  /* 0x000000000000794d */ /* 0x000fea0003800000 */
.L_x_96:
        /* <DEDUP_REMOVED lines=13> */
.L_x_110:


//--------------------- .nv.global.init           --------------------------
	.section	.nv.global.init,"aw",@progbits
.nv.global.init:
	.type		$str,@object
	.size		$str,(.L_0 - $str)
$str:
        /*0000*/ 	.byte	0x4b, 0x45, 0x52, 0x4e, 0x45, 0x4c, 0x20, 0x48, 0x49, 0x54, 0x20, 0x0a, 0x00
.L_0:


//--------------------- .nv.shared._Z27batched_convolve_v2_SigmoidPKfS0_Pfiiimmm --------------------------
	.section	.nv.shared._Z27batched_convolve_v2_SigmoidPKfS0_Pfiiimmm,"aw",@nobits
	.sectionflags	@""
	.align	16
	.zero		1024


//--------------------- .nv.shared.reserved.0     --------------------------
	.section	.nv.shared.reserved.0,"aw",@nobits
	.weak		__nv_reservedSMEM_offset_0_alias
	.size		__nv_reservedSMEM_offset_0_alias, 0, 64
	.other		__nv_reservedSMEM_offset_0_alias,@"STO_CUDA_RESERVED_SHARED STV_DEFAULT"
__nv_reservedSMEM_offset_0_alias:
	.zero		0
	.zero		64


//--------------------- .nv.shared._Z24batched_convolve_v2_ReLUPKfS0_Pfiiimmm --------------------------
	.section	.nv.shared._Z24batched_convolve_v2_ReLUPKfS0_Pfiiimmm,"aw",@nobits
	.sectionflags	@""
	.align	16
	.zero		1024


//--------------------- .nv.shared._Z27batched_convolve_v1_SigmoidPKfS0_Pfiiimm --------------------------
	.section	.nv.shared._Z27batched_convolve_v1_SigmoidPKfS0_Pfiiimm,"aw",@nobits
	.sectionflags	@""
	.align	16
	.zero		1024


//--------------------- .nv.shared._Z24batched_convolve_v1_ReLUPKfS0_Pfiiimm --------------------------
	.section	.nv.shared._Z24batched_convolve_v1_ReLUPKfS0_Pfiiimm,"aw",@nobits
	.sectionflags	@""
	.align	16
	.zero		1024


//--------------------- .nv.shared._Z19convolve_v1_SigmoidPKfS0_Pfiii --------------------------
	.section	.nv.shared._Z19convolve_v1_SigmoidPKfS0_Pfiii,"aw",@nobits
	.sectionflags	@""
	.align	16
.nv.shared._Z19convolve_v1_SigmoidPKfS0_Pfiii:
	.zero		1600


//--------------------- .nv.shared._Z16convolve_v1_ReLUPKfS0_Pfiii --------------------------
	.section	.nv.shared._Z16convolve_v1_ReLUPKfS0_Pfiii,"aw",@nobits
	.sectionflags	@""
	.align	16
.nv.shared._Z16convolve_v1_ReLUPKfS0_Pfiii:
	.zero		1600


//--------------------- .nv.shared._Z11convolve_v1PKfS0_Pfiii --------------------------
	.section	.nv.shared._Z11convolve_v1PKfS0_Pfiii,"aw",@nobits
	.sectionflags	@""
	.align	16
.nv.shared._Z11convolve_v1PKfS0_Pfiii:
	.zero		1600


//--------------------- .nv.constant0._Z27batched_convolve_v2_SigmoidPKfS0_Pfiiimmm --------------------------
	.section	.nv.constant0._Z27batched_convolve_v2_SigmoidPKfS0_Pfiiimmm,"a",@progbits
	.sectionflags	@""
	.align	4
.nv.constant0._Z27batched_convolve_v2_SigmoidPKfS0_Pfiiimmm:
	.zero		960


//--------------------- .nv.constant0._Z24batched_convolve_v2_ReLUPKfS0_Pfiiimmm --------------------------
	.section	.nv.constant0._Z24batched_convolve_v2_ReLUPKfS0_Pfiiimmm,"a",@progbits
	.sectionflags	@""
	.align	4
.nv.constant0._Z24batched_convolve_v2_ReLUPKfS0_Pfiiimmm:
	.zero		960


//--------------------- .nv.constant0._Z27batched_convolve_v1_SigmoidPKfS0_Pfiiimm --------------------------
	.section	.nv.constant0._Z27batched_convolve_v1_SigmoidPKfS0_Pfiiimm,"a",@progbits
	.sectionflags	@""
	.align	4
.nv.constant0._Z27batched_convolve_v1_SigmoidPKfS0_Pfiiimm:
	.zero		952


//--------------------- .nv.constant0._Z24batched_convolve_v1_ReLUPKfS0_Pfiiimm --------------------------
	.section	.nv.constant0._Z24batched_convolve_v1_ReLUPKfS0_Pfiiimm,"a",@progbits
	.sectionflags	@""
	.align	4
.nv.constant0._Z24batched_convolve_v1_ReLUPKfS0_Pfiiimm:
	.zero		952


//--------------------- .nv.constant0._Z19convolve_v1_SigmoidPKfS0_Pfiii --------------------------
	.section	.nv.constant0._Z19convolve_v1_SigmoidPKfS0_Pfiii,"a",@progbits
	.sectionflags	@""
	.align	4
.nv.constant0._Z19convolve_v1_SigmoidPKfS0_Pfiii:
	.zero		932


//--------------------- .nv.constant0._Z16convolve_v1_ReLUPKfS0_Pfiii --------------------------
	.section	.nv.constant0._Z16convolve_v1_ReLUPKfS0_Pfiii,"a",@progbits
	.sectionflags	@""
	.align	4
.nv.constant0._Z16convolve_v1_ReLUPKfS0_Pfiii:
	.zero		932


//--------------------- .nv.constant0._Z11convolve_v1PKfS0_Pfiii --------------------------
	.section	.nv.constant0._Z11convolve_v1PKfS0_Pfiii,"a",@progbits
	.sectionflags	@""
	.align	4
.nv.constant0._Z11convolve_v1PKfS0_Pfiii:
	.zero		932


//--------------------- SYMBOLS --------------------------

	.type		.nv.reservedSmem.offset0,@object
	.size		.nv.reservedSmem.offset0,0x4
	.type		.nv.reservedSmem.cap,@object
	.size		.nv.reservedSmem.cap,0x4
	.type		vprintf,@function
